	.target	sm_90a

	.elftype	@"ET_EXEC"


//--------------------- .note.nv.tkinfo           --------------------------
	.section	.note.nv.tkinfo,"",@"SHT_NOTE"
	.sectionflags	@"SHF_NOTE_NV_TKINFO"
	.tkinfo
        /*0018*/ 	.word	0x00000002
        /*0030*/ 	.string	""
        /*0030*/ 	.string	"ptxas"
        /*0030*/ 	.string	"Cuda compilation tools, release 13.0, V13.0.88"
        /*0030*/ 	.string	"Build cuda_13.0.r13.0/compiler.36424714_0"
        /*0030*/ 	.string	"-arch sm_90a -m 64 "



//--------------------- .note.nv.cuinfo           --------------------------
	.section	.note.nv.cuinfo,"",@"SHT_NOTE"
	.sectionflags	@"SHF_NOTE_NV_CUINFO"
        /*0018*/ 	.short	0x0002
        /*001a*/ 	.short	0x005a
        /*001c*/ 	.short	0x0082
	.zero		2


//--------------------- .nv.info                  --------------------------
	.section	.nv.info,"",@"SHT_CUDA_INFO"
	.align	4


	//----- nvinfo : EIATTR_REGCOUNT
	.align		4
        /*0000*/ 	.byte	0x04, 0x2f
        /*0002*/ 	.short	(.L_12 - .L_11)
	.align		4
.L_11:
        /*0004*/ 	.word	index@(_ZN7cutlass13device_kernelINS_4gemm6kernel13GemmUniversalIN4cute5tupleIJiiiiEEENS1_10collective13CollectiveMmaINS1_37MainloopSm90TmaGmmaWarpSpecializedFP8ILi9ENS5_IJNS4_1CILi4EEESB_NSA_ILi1EEEEEENS1_32KernelTmaWarpSpecializedPingpongEEENS5_IJNSA_ILi64EEENSA_ILi128EEESH_EEENS_12float_e5m2_tENS5_IJlSC_lEEESJ_SK_NS4_8TiledMMAINS4_8MMA_AtomIJNS4_4SM904GMMA31MMA_64x128x32_F32E5M2E5M2_SS_TNILNSO_7ScaleInE1ELSQ_1EEEEEENS4_6LayoutINS5_IJSC_SC_SC_EEENS5_IJNSA_ILi0EEESV_SV_EEEEENS5_IJNS4_10UnderscoreESY_SY_EEEEENS4_23SM90_TMA_LOAD_MULTICASTENS4_14ComposedLayoutINS4_7SwizzleILi3ELi4ELi3EEENS4_18smem_ptr_flag_bitsILi8EEENST_INS5_IJNSA_ILi8EEESH_EEENS5_IJSH_SC_EEEEEEEvNS4_8identityES11_S1B_vS1C_EENS_8epilogue10collective6detail29Sm90TmaWarpSpecializedAdapterINS1F_15DefaultEpilogueISJ_SK_SK_NS1E_6thread17LinearCombinationISJ_Li1EffLNS1J_9ScaleType4KindE0ELNS_15FloatRoundStyleE2ESJ_EENS1_15EpilogueDefaultEEEEEvvEEEEvNT_6ParamsE)
        /*0008*/ 	.word	0x000000a8


	//----- nvinfo : EIATTR_FRAME_SIZE
	.align		4
.L_12:
        /*000c*/ 	.byte	0x04, 0x11
        /*000e*/ 	.short	(.L_14 - .L_13)
	.align		4
.L_13:
        /*0010*/ 	.word	index@(_ZN7cutlass13device_kernelINS_4gemm6kernel13GemmUniversalIN4cute5tupleIJiiiiEEENS1_10collective13CollectiveMmaINS1_37MainloopSm90TmaGmmaWarpSpecializedFP8ILi9ENS5_IJNS4_1CILi4EEESB_NSA_ILi1EEEEEENS1_32KernelTmaWarpSpecializedPingpongEEENS5_IJNSA_ILi64EEENSA_ILi128EEESH_EEENS_12float_e5m2_tENS5_IJlSC_lEEESJ_SK_NS4_8TiledMMAINS4_8MMA_AtomIJNS4_4SM904GMMA31MMA_64x128x32_F32E5M2E5M2_SS_TNILNSO_7ScaleInE1ELSQ_1EEEEEENS4_6LayoutINS5_IJSC_SC_SC_EEENS5_IJNSA_ILi0EEESV_SV_EEEEENS5_IJNS4_10UnderscoreESY_SY_EEEEENS4_23SM90_TMA_LOAD_MULTICASTENS4_14ComposedLayoutINS4_7SwizzleILi3ELi4ELi3EEENS4_18smem_ptr_flag_bitsILi8EEENST_INS5_IJNSA_ILi8EEESH_EEENS5_IJSH_SC_EEEEEEEvNS4_8identityES11_S1B_vS1C_EENS_8epilogue10collective6detail29Sm90TmaWarpSpecializedAdapterINS1F_15DefaultEpilogueISJ_SK_SK_NS1E_6thread17LinearCombinationISJ_Li1EffLNS1J_9ScaleType4KindE0ELNS_15FloatRoundStyleE2ESJ_EENS1_15EpilogueDefaultEEEEEvvEEEEvNT_6ParamsE)
        /*0014*/ 	.word	0x00000000


	//----- nvinfo : EIATTR_MIN_STACK_SIZE
	.align		4
.L_14:
        /*0018*/ 	.byte	0x04, 0x12
        /*001a*/ 	.short	(.L_16 - .L_15)
	.align		4
.L_15:
        /*001c*/ 	.word	index@(_ZN7cutlass13device_kernelINS_4gemm6kernel13GemmUniversalIN4cute5tupleIJiiiiEEENS1_10collective13CollectiveMmaINS1_37MainloopSm90TmaGmmaWarpSpecializedFP8ILi9ENS5_IJNS4_1CILi4EEESB_NSA_ILi1EEEEEENS1_32KernelTmaWarpSpecializedPingpongEEENS5_IJNSA_ILi64EEENSA_ILi128EEESH_EEENS_12float_e5m2_tENS5_IJlSC_lEEESJ_SK_NS4_8TiledMMAINS4_8MMA_AtomIJNS4_4SM904GMMA31MMA_64x128x32_F32E5M2E5M2_SS_TNILNSO_7ScaleInE1ELSQ_1EEEEEENS4_6LayoutINS5_IJSC_SC_SC_EEENS5_IJNSA_ILi0EEESV_SV_EEEEENS5_IJNS4_10UnderscoreESY_SY_EEEEENS4_23SM90_TMA_LOAD_MULTICASTENS4_14ComposedLayoutINS4_7SwizzleILi3ELi4ELi3EEENS4_18smem_ptr_flag_bitsILi8EEENST_INS5_IJNSA_ILi8EEESH_EEENS5_IJSH_SC_EEEEEEEvNS4_8identityES11_S1B_vS1C_EENS_8epilogue10collective6detail29Sm90TmaWarpSpecializedAdapterINS1F_15DefaultEpilogueISJ_SK_SK_NS1E_6thread17LinearCombinationISJ_Li1EffLNS1J_9ScaleType4KindE0ELNS_15FloatRoundStyleE2ESJ_EENS1_15EpilogueDefaultEEEEEvvEEEEvNT_6ParamsE)
        /*0020*/ 	.word	0x00000000
.L_16:


//--------------------- .nv.compat                --------------------------
	.section	.nv.compat,"",@"SHT_CUDA_COMPAT_INFO"
	.align	4
        /*0000*/ 	.byte	0x02, 0x09, 0x01, 0x00, 0x02, 0x02, 0x04, 0x00, 0x02, 0x05, 0x05, 0x00, 0x03, 0x07, 0x01, 0x01
        /*0010*/ 	.byte	0x02, 0x03, 0x01, 0x00, 0x02, 0x06, 0x01, 0x00, 0x04, 0x0b, 0x08, 0x00, 0x00, 0x00, 0x00, 0x00
        /*0020*/ 	.byte	0x00, 0x00, 0x00, 0x00


//--------------------- .nv.info._ZN7cutlass13device_kernelINS_4gemm6kernel13GemmUniversalIN4cute5tupleIJiiiiEEENS1_10collective13CollectiveMmaINS1_37MainloopSm90TmaGmmaWarpSpecializedFP8ILi9ENS5_IJNS4_1CILi4EEESB_NSA_ILi1EEEEEENS1_32KernelTmaWarpSpecializedPingpongEEENS5_IJNSA_ILi64EEENSA_ILi128EEESH_EEENS_12float_e5m2_tENS5_IJlSC_lEEESJ_SK_NS4_8TiledMMAINS4_8MMA_AtomIJNS4_4SM904GMMA31MMA_64x128x32_F32E5M2E5M2_SS_TNILNSO_7ScaleInE1ELSQ_1EEEEEENS4_6LayoutINS5_IJSC_SC_SC_EEENS5_IJNSA_ILi0EEESV_SV_EEEEENS5_IJNS4_10UnderscoreESY_SY_EEEEENS4_23SM90_TMA_LOAD_MULTICASTENS4_14ComposedLayoutINS4_7SwizzleILi3ELi4ELi3EEENS4_18smem_ptr_flag_bitsILi8EEENST_INS5_IJNSA_ILi8EEESH_EEENS5_IJSH_SC_EEEEEEEvNS4_8identityES11_S1B_vS1C_EENS_8epilogue10collective6detail29Sm90TmaWarpSpecializedAdapterINS1F_15DefaultEpilogueISJ_SK_SK_NS1E_6thread17LinearCombinationISJ_Li1EffLNS1J_9ScaleType4KindE0ELNS_15FloatRoundStyleE2ESJ_EENS1_15EpilogueDefaultEEEEEvvEEEEvNT_6ParamsE --------------------------
	.section	.nv.info._ZN7cutlass13device_kernelINS_4gemm6kernel13GemmUniversalIN4cute5tupleIJiiiiEEENS1_10collective13CollectiveMmaINS1_37MainloopSm90TmaGmmaWarpSpecializedFP8ILi9ENS5_IJNS4_1CILi4EEESB_NSA_ILi1EEEEEENS1_32KernelTmaWarpSpecializedPingpongEEENS5_IJNSA_ILi64EEENSA_ILi128EEESH_EEENS_12float_e5m2_tENS5_IJlSC_lEEESJ_SK_NS4_8TiledMMAINS4_8MMA_AtomIJNS4_4SM904GMMA31MMA_64x128x32_F32E5M2E5M2_SS_TNILNSO_7ScaleInE1ELSQ_1EEEEEENS4_6LayoutINS5_IJSC_SC_SC_EEENS5_IJNSA_ILi0EEESV_SV_EEEEENS5_IJNS4_10UnderscoreESY_SY_EEEEENS4_23SM90_TMA_LOAD_MULTICASTENS4_14ComposedLayoutINS4_7SwizzleILi3ELi4ELi3EEENS4_18smem_ptr_flag_bitsILi8EEENST_INS5_IJNSA_ILi8EEESH_EEENS5_IJSH_SC_EEEEEEEvNS4_8identityES11_S1B_vS1C_EENS_8epilogue10collective6detail29Sm90TmaWarpSpecializedAdapterINS1F_15DefaultEpilogueISJ_SK_SK_NS1E_6thread17LinearCombinationISJ_Li1EffLNS1J_9ScaleType4KindE0ELNS_15FloatRoundStyleE2ESJ_EENS1_15EpilogueDefaultEEEEEvvEEEEvNT_6ParamsE,"",@"SHT_CUDA_INFO"
	.sectionflags	@""
	.align	4


	//----- nvinfo : EIATTR_CUDA_API_VERSION
	.align		4
        /*0000*/ 	.byte	0x04, 0x37
        /*0002*/ 	.short	(.L_18 - .L_17)
.L_17:
        /*0004*/ 	.word	0x00000082


	//----- nvinfo : EIATTR_KPARAM_INFO
	.align		4
.L_18:
        /*0008*/ 	.byte	0x04, 0x17
        /*000a*/ 	.short	(.L_20 - .L_19)
.L_19:
        /*000c*/ 	.word	0x00000000
        /*0010*/ 	.short	0x0000
        /*0012*/ 	.short	0x0070
        /*0014*/ 	.byte	0x00, 0xf0, 0x01, 0x10


	//----- nvinfo : EIATTR_SPARSE_MMA_MASK
	.align		4
.L_20:
        /*0018*/ 	.byte	0x03, 0x50
        /*001a*/ 	.short	0x0000


	//----- nvinfo : EIATTR_MAXREG_COUNT
	.align		4
        /*001c*/ 	.byte	0x03, 0x1b
        /*001e*/ 	.short	0x00a8


	//----- nvinfo : EIATTR_NUM_BARRIERS
	.align		4
        /*0020*/ 	.byte	0x02, 0x4c
        /*0022*/ 	.byte	0x01
	.zero		1


	//----- nvinfo : EIATTR_MERCURY_ISA_VERSION
	.align		4
        /*0024*/ 	.byte	0x03, 0x5f
        /*0026*/ 	.short	0x0101


	//----- nvinfo : EIATTR_INT_WARP_WIDE_INSTR_OFFSETS
	.align		4
        /*0028*/ 	.byte	0x04, 0x31
        /*002a*/ 	.short	(.L_22 - .L_21)


	//   ....[0]....
.L_21:
        /*002c*/ 	.word	0x000005d0


	//   ....[1]....
        /*0030*/ 	.word	0x00000610


	//   ....[2]....
        /*0034*/ 	.word	0x00000680


	//   ....[3]....
        /*0038*/ 	.word	0x00000690


	//   ....[4]....
        /*003c*/ 	.word	0x000006a0


	//   ....[5]....
        /*0040*/ 	.word	0x000006b0


	//   ....[6]....
        /*0044*/ 	.word	0x00000850


	//   ....[7]....
        /*0048*/ 	.word	0x000008b0


	//   ....[8]....
        /*004c*/ 	.word	0x00003380


	//----- nvinfo : EIATTR_COOP_GROUP_MASK_REGIDS
	.align		4
.L_22:
        /*0050*/ 	.byte	0x04, 0x29
        /*0052*/ 	.short	(.L_24 - .L_23)


	//   ....[0]....
.L_23:
        /*0054*/ 	.word	0xffffffff


	//   ....[1]....
        /*0058*/ 	.word	0xffffffff


	//   ....[2]....
        /*005c*/ 	.word	0xffffffff


	//   ....[3]....
        /*0060*/ 	.word	0xffffffff


	//   ....[4]....
        /*0064*/ 	.word	0xffffffff


	//   ....[5]....
        /*0068*/ 	.word	0xffffffff


	//   ....[6]....
        /*006c*/ 	.word	0xffffffff


	//----- nvinfo : EIATTR_COOP_GROUP_INSTR_OFFSETS
	.align		4
.L_24:
        /*0070*/ 	.byte	0x04, 0x28
        /*0072*/ 	.short	(.L_26 - .L_25)


	//   ....[0]....
.L_25:
        /*0074*/ 	.word	0x00000060


	//   ....[1]....
        /*0078*/ 	.word	0x00000070


	//   ....[2]....
        /*007c*/ 	.word	0x00000130


	//   ....[3]....
        /*0080*/ 	.word	0x000003a0


	//   ....[4]....
        /*0084*/ 	.word	0x000003e0


	//   ....[5]....
        /*0088*/ 	.word	0x00000470


	//   ....[6]....
        /*008c*/ 	.word	0x00000a40


	//----- nvinfo : EIATTR_REG_RECONFIG
	.align		4
.L_26:
        /*0090*/ 	.byte	0x01, 0x54
	.zero		2


	//----- nvinfo : EIATTR_MBARRIER_INSTR_OFFSETS
	.align		4
        /*0094*/ 	.byte	0x04, 0x39
        /*0096*/ 	.short	(.L_28 - .L_27)


	//   ....[0]....
.L_27:
        /*0098*/ 	.word	0x00000250
        /*009c*/ 	.word	0x000000ff
        /*00a0*/ 	.word	0x00000000
        /*00a4*/ 	.short	0x0100
        /*00a6*/ 	.byte	0x08
	.zero		1


	//   ....[1]....
        /*00a8*/ 	.word	0x00000260
        /*00ac*/ 	.word	0x000000ff
        /*00b0*/ 	.word	0x00000048
        /*00b4*/ 	.short	0x0100
        /*00b6*/ 	.byte	0x08
	.zero		1


	//   ....[2]....
        /*00b8*/ 	.word	0x00000270
        /*00bc*/ 	.word	0x000000ff
        /*00c0*/ 	.word	0x00000008
        /*00c4*/ 	.short	0x0100
        /*00c6*/ 	.byte	0x08
	.zero		1


	//   ....[3]....
        /*00c8*/ 	.word	0x00000280
        /*00cc*/ 	.word	0x000000ff
        /*00d0*/ 	.word	0x00000050
        /*00d4*/ 	.short	0x0100
        /*00d6*/ 	.byte	0x08
	.zero		1


	//   ....[4]....
        /*00d8*/ 	.word	0x00000290
        /*00dc*/ 	.word	0x000000ff
        /*00e0*/ 	.word	0x00000010
        /*00e4*/ 	.short	0x0100
        /*00e6*/ 	.byte	0x08
	.zero		1


	//   ....[5]....
        /*00e8*/ 	.word	0x000002a0
        /*00ec*/ 	.word	0x000000ff
        /*00f0*/ 	.word	0x00000058
        /*00f4*/ 	.short	0x0100
        /*00f6*/ 	.byte	0x08
	.zero		1


	//   ....[6]....
        /*00f8*/ 	.word	0x000002b0
        /*00fc*/ 	.word	0x000000ff
        /*0100*/ 	.word	0x00000018
        /*0104*/ 	.short	0x0100
        /*0106*/ 	.byte	0x08
	.zero		1


	//   ....[7]....
        /*0108*/ 	.word	0x000002c0
        /*010c*/ 	.word	0x000000ff
        /*0110*/ 	.word	0x00000060
        /*0114*/ 	.short	0x0100
        /*0116*/ 	.byte	0x08
	.zero		1


	//   ....[8]....
        /*0118*/ 	.word	0x000002d0
        /*011c*/ 	.word	0x000000ff
        /*0120*/ 	.word	0x00000020
        /*0124*/ 	.short	0x0100
        /*0126*/ 	.byte	0x08
	.zero		1


	//   ....[9]....
        /*0128*/ 	.word	0x000002e0
        /*012c*/ 	.word	0x000000ff
        /*0130*/ 	.word	0x00000068
        /*0134*/ 	.short	0x0100
        /*0136*/ 	.byte	0x08
	.zero		1


	//   ....[10]....
        /*0138*/ 	.word	0x000002f0
        /*013c*/ 	.word	0x000000ff
        /*0140*/ 	.word	0x00000028
        /*0144*/ 	.short	0x0100
        /*0146*/ 	.byte	0x08
	.zero		1


	//   ....[11]....
        /*0148*/ 	.word	0x00000300
        /*014c*/ 	.word	0x000000ff
        /*0150*/ 	.word	0x00000070
        /*0154*/ 	.short	0x0100
        /*0156*/ 	.byte	0x08
	.zero		1


	//   ....[12]....
        /*0158*/ 	.word	0x00000310
        /*015c*/ 	.word	0x000000ff
        /*0160*/ 	.word	0x00000030
        /*0164*/ 	.short	0x0100
        /*0166*/ 	.byte	0x08
	.zero		1


	//   ....[13]....
        /*0168*/ 	.word	0x00000320
        /*016c*/ 	.word	0x000000ff
        /*0170*/ 	.word	0x00000078
        /*0174*/ 	.short	0x0100
        /*0176*/ 	.byte	0x08
	.zero		1


	//   ....[14]....
        /*0178*/ 	.word	0x00000330
        /*017c*/ 	.word	0x000000ff
        /*0180*/ 	.word	0x00000038
        /*0184*/ 	.short	0x0100
        /*0186*/ 	.byte	0x08
	.zero		1


	//   ....[15]....
        /*0188*/ 	.word	0x00000340
        /*018c*/ 	.word	0x000000ff
        /*0190*/ 	.word	0x00000080
        /*0194*/ 	.short	0x0100
        /*0196*/ 	.byte	0x08
	.zero		1


	//   ....[16]....
        /*0198*/ 	.word	0x00000350
        /*019c*/ 	.word	0x000000ff
        /*01a0*/ 	.word	0x00000040
        /*01a4*/ 	.short	0x0100
        /*01a6*/ 	.byte	0x08
	.zero		1


	//   ....[17]....
        /*01a8*/ 	.word	0x00000360
        /*01ac*/ 	.word	0x000000ff
        /*01b0*/ 	.word	0x00000088
        /*01b4*/ 	.short	0x0100
        /*01b6*/ 	.byte	0x08
	.zero		1


	//   ....[18]....
        /*01b8*/ 	.word	0x000008a0
        /*01bc*/ 	.word	0x000000ff
        /*01c0*/ 	.word	0x000000c0
        /*01c4*/ 	.short	0x0100
        /*01c6*/ 	.byte	0x08
	.zero		1


	//   ....[19]....
        /*01c8*/ 	.word	0x00000950
        /*01cc*/ 	.word	0x000000ff
        /*01d0*/ 	.word	0x000000c8
        /*01d4*/ 	.short	0x0100
        /*01d6*/ 	.byte	0x08
	.zero		1


	//   ....[20]....
        /*01d8*/ 	.word	0x000009c0
        /*01dc*/ 	.word	0x000000ff
        /*01e0*/ 	.word	0x000000a0
        /*01e4*/ 	.short	0x0100
        /*01e6*/ 	.byte	0x09
	.zero		1


	//   ....[21]....
        /*01e8*/ 	.word	0x000009d0
        /*01ec*/ 	.word	0x000000ff
        /*01f0*/ 	.word	0x000000a8
        /*01f4*/ 	.short	0x0100
        /*01f6*/ 	.byte	0x09
	.zero		1


	//   ....[22]....
        /*01f8*/ 	.word	0x000009e0
        /*01fc*/ 	.word	0x000000ff
        /*0200*/ 	.word	0x000000b0
        /*0204*/ 	.short	0x0100
        /*0206*/ 	.byte	0x09
	.zero		1


	//   ....[23]....
        /*0208*/ 	.word	0x000009f0
        /*020c*/ 	.word	0x000000ff
        /*0210*/ 	.word	0x000000b8
        /*0214*/ 	.short	0x0100
        /*0216*/ 	.byte	0x09
	.zero		1


	//   ....[24]....
        /*0218*/ 	.word	0x00001750
        /*021c*/ 	.word	0x000000ff
        /*0220*/ 	.word	0xfffffff8
        /*0224*/ 	.short	0x010a
        /*0226*/ 	.byte	0x0b
	.zero		1


	//   ....[25]....
        /*0228*/ 	.word	0x00001c30
        /*022c*/ 	.word	0x000000ff
        /*0230*/ 	.word	0x00000000
        /*0234*/ 	.short	0x010a
        /*0236*/ 	.byte	0x06
	.zero		1


	//   ....[26]....
        /*0238*/ 	.word	0x00001c70
        /*023c*/ 	.word	0x000000ff
        /*0240*/ 	.word	0x00000000
        /*0244*/ 	.short	0x010a
        /*0246*/ 	.byte	0x06
	.zero		1


	//   ....[27]....
        /*0248*/ 	.word	0x00002630
        /*024c*/ 	.word	0x000000ff
        /*0250*/ 	.word	0x00000000
        /*0254*/ 	.short	0x010a
        /*0256*/ 	.byte	0x10
	.zero		1


	//   ....[28]....
        /*0258*/ 	.word	0x00002670
        /*025c*/ 	.word	0x000000ff
        /*0260*/ 	.word	0x00000000
        /*0264*/ 	.short	0x010a
        /*0266*/ 	.byte	0x10
	.zero		1


	//   ....[29]....
        /*0268*/ 	.word	0x00002d90
        /*026c*/ 	.word	0x00000015
        /*0270*/ 	.word	0x00000000
        /*0274*/ 	.short	0x0101
        /*0276*/ 	.byte	0x3f
	.zero		1


	//   ....[30]....
        /*0278*/ 	.word	0x00003310
        /*027c*/ 	.word	0x00000013
        /*0280*/ 	.word	0x00000000
        /*0284*/ 	.short	0x0101
        /*0286*/ 	.byte	0x16
	.zero		1


	//   ....[31]....
        /*0288*/ 	.word	0x00003420
        /*028c*/ 	.word	0x00000013
        /*0290*/ 	.word	0x00000000
        /*0294*/ 	.short	0x0101
        /*0296*/ 	.byte	0x3f
	.zero		1


	//   ....[32]....
        /*0298*/ 	.word	0x000034e0
        /*029c*/ 	.word	0x000000ff
        /*02a0*/ 	.word	0x00000008
        /*02a4*/ 	.short	0x010a
        /*02a6*/ 	.byte	0x0b
	.zero		1


	//   ....[33]....
        /*02a8*/ 	.word	0x00007d80
        /*02ac*/ 	.word	0x00000004
        /*02b0*/ 	.word	0x00000000
        /*02b4*/ 	.short	0x0101
        /*02b6*/ 	.byte	0x16
	.zero		1


	//   ....[34]....
        /*02b8*/ 	.word	0x000087d0
        /*02bc*/ 	.word	0x00000013
        /*02c0*/ 	.word	0x00000048
        /*02c4*/ 	.short	0x010a
        /*02c6*/ 	.byte	0x3f
	.zero		1


	//   ....[35]....
        /*02c8*/ 	.word	0x00008b80
        /*02cc*/ 	.word	0x0000000a
        /*02d0*/ 	.word	0x000000c8
        /*02d4*/ 	.short	0x0101
        /*02d6*/ 	.byte	0x3f
	.zero		1


	//   ....[36]....
        /*02d8*/ 	.word	0x000092e0
        /*02dc*/ 	.word	0x00000005
        /*02e0*/ 	.word	0x00000000
        /*02e4*/ 	.short	0x010a
        /*02e6*/ 	.byte	0x3f
	.zero		1


	//   ....[37]....
        /*02e8*/ 	.word	0x00009360
        /*02ec*/ 	.word	0x00000007
        /*02f0*/ 	.word	0x00000000
        /*02f4*/ 	.short	0x010a
        /*02f6*/ 	.byte	0x3f
	.zero		1


	//   ....[38]....
        /*02f8*/ 	.word	0x000093f0
        /*02fc*/ 	.word	0x00000006
        /*0300*/ 	.word	0x00000000
        /*0304*/ 	.short	0x010a
        /*0306*/ 	.byte	0x3f
	.zero		1


	//   ....[39]....
        /*0308*/ 	.word	0x00009480
        /*030c*/ 	.word	0x00000009
        /*0310*/ 	.word	0x00000000
        /*0314*/ 	.short	0x010a
        /*0316*/ 	.byte	0x3f
	.zero		1


	//   ....[40]....
        /*0318*/ 	.word	0x00009510
        /*031c*/ 	.word	0x00000006
        /*0320*/ 	.word	0x00000000
        /*0324*/ 	.short	0x010a
        /*0326*/ 	.byte	0x3f
	.zero		1


	//   ....[41]....
        /*0328*/ 	.word	0x000095a0
        /*032c*/ 	.word	0x00000009
        /*0330*/ 	.word	0x00000000
        /*0334*/ 	.short	0x010a
        /*0336*/ 	.byte	0x3f
	.zero		1


	//   ....[42]....
        /*0338*/ 	.word	0x00009630
        /*033c*/ 	.word	0x00000008
        /*0340*/ 	.word	0x00000000
        /*0344*/ 	.short	0x010a
        /*0346*/ 	.byte	0x3f
	.zero		1


	//   ....[43]....
        /*0348*/ 	.word	0x000096c0
        /*034c*/ 	.word	0x0000000b
        /*0350*/ 	.word	0x00000000
        /*0354*/ 	.short	0x010a
        /*0356*/ 	.byte	0x3f
	.zero		1


	//   ....[44]....
        /*0358*/ 	.word	0x00009750
        /*035c*/ 	.word	0x00000003
        /*0360*/ 	.word	0x00000000
        /*0364*/ 	.short	0x010a
        /*0366*/ 	.byte	0x3f
	.zero		1


	//   ....[45]....
        /*0368*/ 	.word	0x000097c0
        /*036c*/ 	.word	0x00000013
        /*0370*/ 	.word	0xfffffff8
        /*0374*/ 	.short	0x010a
        /*0376*/ 	.byte	0x3f
	.zero		1


	//   ....[46]....
        /*0378*/ 	.word	0x00009820
        /*037c*/ 	.word	0x00000013
        /*0380*/ 	.word	0x00000000
        /*0384*/ 	.short	0x010a
        /*0386*/ 	.byte	0x3f
	.zero		1


	//   ....[47]....
        /*0388*/ 	.word	0x00009880
        /*038c*/ 	.word	0x00000015
        /*0390*/ 	.word	0x00000000
        /*0394*/ 	.short	0x010a
        /*0396*/ 	.byte	0x3f
	.zero		1


	//   ....[48]....
        /*0398*/ 	.word	0x000098e0
        /*039c*/ 	.word	0x00000013
        /*03a0*/ 	.word	0x00000008
        /*03a4*/ 	.short	0x010a
        /*03a6*/ 	.byte	0x3f
	.zero		1


	//   ....[49]....
        /*03a8*/ 	.word	0x000099b0
        /*03ac*/ 	.word	0x00000013
        /*03b0*/ 	.word	0x00000048
        /*03b4*/ 	.short	0x010a
        /*03b6*/ 	.byte	0x3f
	.zero		1


	//   ....[50]....
        /*03b8*/ 	.word	0x00009a90
        /*03bc*/ 	.word	0x00000005
        /*03c0*/ 	.word	0x00000000
        /*03c4*/ 	.short	0x010a
        /*03c6*/ 	.byte	0x3f
	.zero		1


	//   ....[51]....
        /*03c8*/ 	.word	0x00009ae0
        /*03cc*/ 	.word	0x00000007
        /*03d0*/ 	.word	0x00000000
        /*03d4*/ 	.short	0x010a
        /*03d6*/ 	.byte	0x3f
	.zero		1


	//   ....[52]....
        /*03d8*/ 	.word	0x00009b30
        /*03dc*/ 	.word	0x00000006
        /*03e0*/ 	.word	0x00000000
        /*03e4*/ 	.short	0x010a
        /*03e6*/ 	.byte	0x3f
	.zero		1


	//   ....[53]....
        /*03e8*/ 	.word	0x00009b80
        /*03ec*/ 	.word	0x00000009
        /*03f0*/ 	.word	0x00000000
        /*03f4*/ 	.short	0x010a
        /*03f6*/ 	.byte	0x3f
	.zero		1


	//   ....[54]....
        /*03f8*/ 	.word	0x00009bd0
        /*03fc*/ 	.word	0x00000006
        /*0400*/ 	.word	0x00000000
        /*0404*/ 	.short	0x010a
        /*0406*/ 	.byte	0x3f
	.zero		1


	//   ....[55]....
        /*0408*/ 	.word	0x00009c20
        /*040c*/ 	.word	0x00000009
        /*0410*/ 	.word	0x00000000
        /*0414*/ 	.short	0x010a
        /*0416*/ 	.byte	0x3f
	.zero		1


	//   ....[56]....
        /*0418*/ 	.word	0x00009c70
        /*041c*/ 	.word	0x00000008
        /*0420*/ 	.word	0x00000000
        /*0424*/ 	.short	0x010a
        /*0426*/ 	.byte	0x3f
	.zero		1


	//   ....[57]....
        /*0428*/ 	.word	0x00009cc0
        /*042c*/ 	.word	0x0000000b
        /*0430*/ 	.word	0x00000000
        /*0434*/ 	.short	0x010a
        /*0436*/ 	.byte	0x3f
	.zero		1


	//----- nvinfo : EIATTR_NUM_MBARRIERS
	.align		4
.L_28:
        /*0438*/ 	.byte	0x03, 0x38
        /*043a*/ 	.short	0x0018


	//----- nvinfo : EIATTR_EXIT_INSTR_OFFSETS
	.align		4
        /*043c*/ 	.byte	0x04, 0x1c
        /*043e*/ 	.short	(.L_30 - .L_29)


	//   ....[0]....
.L_29:
        /*0440*/ 	.word	0x00001490


	//   ....[1]....
        /*0444*/ 	.word	0x000014f0


	//   ....[2]....
        /*0448*/ 	.word	0x00008390


	//   ....[3]....
        /*044c*/ 	.word	0x000083c0


	//   ....[4]....
        /*0450*/ 	.word	0x000097a0


	//----- nvinfo : EIATTR_MAX_THREADS
	.align		4
.L_30:
        /*0454*/ 	.byte	0x04, 0x05
        /*0456*/ 	.short	(.L_32 - .L_31)
.L_31:
        /*0458*/ 	.word	0x00000180
        /*045c*/ 	.word	0x00000001
        /*0460*/ 	.word	0x00000001


	//----- nvinfo : EIATTR_CRS_STACK_SIZE
	.align		4
.L_32:
        /*0464*/ 	.byte	0x04, 0x1e
        /*0466*/ 	.short	(.L_34 - .L_33)
.L_33:
        /*0468*/ 	.word	0x00000000


	//----- nvinfo : EIATTR_CBANK_PARAM_SIZE
	.align		4
.L_34:
        /*046c*/ 	.byte	0x03, 0x19
        /*046e*/ 	.short	0x0470


	//----- nvinfo : EIATTR_PARAM_CBANK
	.align		4
        /*0470*/ 	.byte	0x04, 0x0a
        /*0472*/ 	.short	(.L_36 - .L_35)
	.align		4
.L_35:
        /*0474*/ 	.word	index@(.nv.constant0._ZN7cutlass13device_kernelINS_4gemm6kernel13GemmUniversalIN4cute5tupleIJiiiiEEENS1_10collective13CollectiveMmaINS1_37MainloopSm90TmaGmmaWarpSpecializedFP8ILi9ENS5_IJNS4_1CILi4EEESB_NSA_ILi1EEEEEENS1_32KernelTmaWarpSpecializedPingpongEEENS5_IJNSA_ILi64EEENSA_ILi128EEESH_EEENS_12float_e5m2_tENS5_IJlSC_lEEESJ_SK_NS4_8TiledMMAINS4_8MMA_AtomIJNS4_4SM904GMMA31MMA_64x128x32_F32E5M2E5M2_SS_TNILNSO_7ScaleInE1ELSQ_1EEEEEENS4_6LayoutINS5_IJSC_SC_SC_EEENS5_IJNSA_ILi0EEESV_SV_EEEEENS5_IJNS4_10UnderscoreESY_SY_EEEEENS4_23SM90_TMA_LOAD_MULTICASTENS4_14ComposedLayoutINS4_7SwizzleILi3ELi4ELi3EEENS4_18smem_ptr_flag_bitsILi8EEENST_INS5_IJNSA_ILi8EEESH_EEENS5_IJSH_SC_EEEEEEEvNS4_8identityES11_S1B_vS1C_EENS_8epilogue10collective6detail29Sm90TmaWarpSpecializedAdapterINS1F_15DefaultEpilogueISJ_SK_SK_NS1E_6thread17LinearCombinationISJ_Li1EffLNS1J_9ScaleType4KindE0ELNS_15FloatRoundStyleE2ESJ_EENS1_15EpilogueDefaultEEEEEvvEEEEvNT_6ParamsE)
        /*0478*/ 	.short	0x0210
        /*047a*/ 	.short	0x0470


	//----- nvinfo : EIATTR_SW_WAR
	.align		4
.L_36:
        /*047c*/ 	.byte	0x04, 0x36
        /*047e*/ 	.short	(.L_38 - .L_37)
.L_37:
        /*0480*/ 	.word	0x00000008
.L_38:


//--------------------- .nv.callgraph             --------------------------
	.section	.nv.callgraph,"",@"SHT_CUDA_CALLGRAPH"
	.align	4
	.sectionentsize	8
	.align		4
        /*0000*/ 	.word	0x00000000
	.align		4
        /*0004*/ 	.word	0xffffffff
	.align		4
        /*0008*/ 	.word	0x00000000
	.align		4
        /*000c*/ 	.word	0xfffffffe
	.align		4
        /*0010*/ 	.word	0x00000000
	.align		4
        /*0014*/ 	.word	0xfffffffd
	.align		4
        /*0018*/ 	.word	0x00000000
	.align		4
        /*001c*/ 	.word	0xfffffffc


//--------------------- .nv.constant4             --------------------------
	.section	.nv.constant4,"a",@progbits
	.align	8
	.align		8
.nv.constant4:
        /*0000*/ 	.dword	_ZN40_INTERNAL_a46bc25d_4_k_cu_b7b18485_209014cuda3std3__45__cpo5beginE
	.align		8
        /*0008*/ 	.dword	_ZN40_INTERNAL_a46bc25d_4_k_cu_b7b18485_209014cuda3std3__45__cpo3endE
	.align		8
        /*0010*/ 	.dword	_ZN40_INTERNAL_a46bc25d_4_k_cu_b7b18485_209014cuda3std3__45__cpo6cbeginE
	.align		8
        /*0018*/ 	.dword	_ZN40_INTERNAL_a46bc25d_4_k_cu_b7b18485_209014cuda3std3__45__cpo4cendE
	.align		8
        /*0020*/ 	.dword	_ZN40_INTERNAL_a46bc25d_4_k_cu_b7b18485_209014cuda3std3__442_GLOBAL__N__a46bc25d_4_k_cu_b7b18485_209016ignoreE
	.align		8
        /*0028*/ 	.dword	_ZN40_INTERNAL_a46bc25d_4_k_cu_b7b18485_209014cuda3std3__419piecewise_constructE
	.align		8
        /*0030*/ 	.dword	_ZN40_INTERNAL_a46bc25d_4_k_cu_b7b18485_209014cuda3std3__48in_placeE
	.align		8
        /*0038*/ 	.dword	_ZN40_INTERNAL_a46bc25d_4_k_cu_b7b18485_209014cuda3std6ranges3__45__cpo4swapE
	.align		8
        /*0040*/ 	.dword	_ZN40_INTERNAL_a46bc25d_4_k_cu_b7b18485_209014cuda3std6ranges3__45__cpo9iter_moveE
	.align		8
        /*0048*/ 	.dword	_ZN40_INTERNAL_a46bc25d_4_k_cu_b7b18485_209014cute7productE
	.align		8
        /*0050*/ 	.dword	_ZN40_INTERNAL_a46bc25d_4_k_cu_b7b18485_209014cute1_E


//--------------------- .text._ZN7cutlass13device_kernelINS_4gemm6kernel13GemmUniversalIN4cute5tupleIJiiiiEEENS1_10collective13CollectiveMmaINS1_37MainloopSm90TmaGmmaWarpSpecializedFP8ILi9ENS5_IJNS4_1CILi4EEESB_NSA_ILi1EEEEEENS1_32KernelTmaWarpSpecializedPingpongEEENS5_IJNSA_ILi64EEENSA_ILi128EEESH_EEENS_12float_e5m2_tENS5_IJlSC_lEEESJ_SK_NS4_8TiledMMAINS4_8MMA_AtomIJNS4_4SM904GMMA31MMA_64x128x32_F32E5M2E5M2_SS_TNILNSO_7ScaleInE1ELSQ_1EEEEEENS4_6LayoutINS5_IJSC_SC_SC_EEENS5_IJNSA_ILi0EEESV_SV_EEEEENS5_IJNS4_10UnderscoreESY_SY_EEEEENS4_23SM90_TMA_LOAD_MULTICASTENS4_14ComposedLayoutINS4_7SwizzleILi3ELi4ELi3EEENS4_18smem_ptr_flag_bitsILi8EEENST_INS5_IJNSA_ILi8EEESH_EEENS5_IJSH_SC_EEEEEEEvNS4_8identityES11_S1B_vS1C_EENS_8epilogue10collective6detail29Sm90TmaWarpSpecializedAdapterINS1F_15DefaultEpilogueISJ_SK_SK_NS1E_6thread17LinearCombinationISJ_Li1EffLNS1J_9ScaleType4KindE0ELNS_15FloatRoundStyleE2ESJ_EENS1_15EpilogueDefaultEEEEEvvEEEEvNT_6ParamsE --------------------------
	.section	.text._ZN7cutlass13device_kernelINS_4gemm6kernel13GemmUniversalIN4cute5tupleIJiiiiEEENS1_10collective13CollectiveMmaINS1_37MainloopSm90TmaGmmaWarpSpecializedFP8ILi9ENS5_IJNS4_1CILi4EEESB_NSA_ILi1EEEEEENS1_32KernelTmaWarpSpecializedPingpongEEENS5_IJNSA_ILi64EEENSA_ILi128EEESH_EEENS_12float_e5m2_tENS5_IJlSC_lEEESJ_SK_NS4_8TiledMMAINS4_8MMA_AtomIJNS4_4SM904GMMA31MMA_64x128x32_F32E5M2E5M2_SS_TNILNSO_7ScaleInE1ELSQ_1EEEEEENS4_6LayoutINS5_IJSC_SC_SC_EEENS5_IJNSA_ILi0EEESV_SV_EEEEENS5_IJNS4_10UnderscoreESY_SY_EEEEENS4_23SM90_TMA_LOAD_MULTICASTENS4_14ComposedLayoutINS4_7SwizzleILi3ELi4ELi3EEENS4_18smem_ptr_flag_bitsILi8EEENST_INS5_IJNSA_ILi8EEESH_EEENS5_IJSH_SC_EEEEEEEvNS4_8identityES11_S1B_vS1C_EENS_8epilogue10collective6detail29Sm90TmaWarpSpecializedAdapterINS1F_15DefaultEpilogueISJ_SK_SK_NS1E_6thread17LinearCombinationISJ_Li1EffLNS1J_9ScaleType4KindE0ELNS_15FloatRoundStyleE2ESJ_EENS1_15EpilogueDefaultEEEEEvvEEEEvNT_6ParamsE,"ax",@progbits
	.align	128
.text._ZN7cutlass13device_kernelINS_4gemm6kernel13GemmUniversalIN4cute5tupleIJiiiiEEENS1_10collective13CollectiveMmaINS1_37MainloopSm90TmaGmmaWarpSpecializedFP8ILi9ENS5_IJNS4_1CILi4EEESB_NSA_ILi1EEEEEENS1_32KernelTmaWarpSpecializedPingpongEEENS5_IJNSA_ILi64EEENSA_ILi128EEESH_EEENS_12float_e5m2_tENS5_IJlSC_lEEESJ_SK_NS4_8TiledMMAINS4_8MMA_AtomIJNS4_4SM904GMMA31MMA_64x128x32_F32E5M2E5M2_SS_TNILNSO_7ScaleInE1ELSQ_1EEEEEENS4_6LayoutINS5_IJSC_SC_SC_EEENS5_IJNSA_ILi0EEESV_SV_EEEEENS5_IJNS4_10UnderscoreESY_SY_EEEEENS4_23SM90_TMA_LOAD_MULTICASTENS4_14ComposedLayoutINS4_7SwizzleILi3ELi4ELi3EEENS4_18smem_ptr_flag_bitsILi8EEENST_INS5_IJNSA_ILi8EEESH_EEENS5_IJSH_SC_EEEEEEEvNS4_8identityES11_S1B_vS1C_EENS_8epilogue10collective6detail29Sm90TmaWarpSpecializedAdapterINS1F_15DefaultEpilogueISJ_SK_SK_NS1E_6thread17LinearCombinationISJ_Li1EffLNS1J_9ScaleType4KindE0ELNS_15FloatRoundStyleE2ESJ_EENS1_15EpilogueDefaultEEEEEvvEEEEvNT_6ParamsE:
        .type           _ZN7cutlass13device_kernelINS_4gemm6kernel13GemmUniversalIN4cute5tupleIJiiiiEEENS1_10collective13CollectiveMmaINS1_37MainloopSm90TmaGmmaWarpSpecializedFP8ILi9ENS5_IJNS4_1CILi4EEESB_NSA_ILi1EEEEEENS1_32KernelTmaWarpSpecializedPingpongEEENS5_IJNSA_ILi64EEENSA_ILi128EEESH_EEENS_12float_e5m2_tENS5_IJlSC_lEEESJ_SK_NS4_8TiledMMAINS4_8MMA_AtomIJNS4_4SM904GMMA31MMA_64x128x32_F32E5M2E5M2_SS_TNILNSO_7ScaleInE1ELSQ_1EEEEEENS4_6LayoutINS5_IJSC_SC_SC_EEENS5_IJNSA_ILi0EEESV_SV_EEEEENS5_IJNS4_10UnderscoreESY_SY_EEEEENS4_23SM90_TMA_LOAD_MULTICASTENS4_14ComposedLayoutINS4_7SwizzleILi3ELi4ELi3EEENS4_18smem_ptr_flag_bitsILi8EEENST_INS5_IJNSA_ILi8EEESH_EEENS5_IJSH_SC_EEEEEEEvNS4_8identityES11_S1B_vS1C_EENS_8epilogue10collective6detail29Sm90TmaWarpSpecializedAdapterINS1F_15DefaultEpilogueISJ_SK_SK_NS1E_6thread17LinearCombinationISJ_Li1EffLNS1J_9ScaleType4KindE0ELNS_15FloatRoundStyleE2ESJ_EENS1_15EpilogueDefaultEEEEEvvEEEEvNT_6ParamsE,@function
        .size           _ZN7cutlass13device_kernelINS_4gemm6kernel13GemmUniversalIN4cute5tupleIJiiiiEEENS1_10collective13CollectiveMmaINS1_37MainloopSm90TmaGmmaWarpSpecializedFP8ILi9ENS5_IJNS4_1CILi4EEESB_NSA_ILi1EEEEEENS1_32KernelTmaWarpSpecializedPingpongEEENS5_IJNSA_ILi64EEENSA_ILi128EEESH_EEENS_12float_e5m2_tENS5_IJlSC_lEEESJ_SK_NS4_8TiledMMAINS4_8MMA_AtomIJNS4_4SM904GMMA31MMA_64x128x32_F32E5M2E5M2_SS_TNILNSO_7ScaleInE1ELSQ_1EEEEEENS4_6LayoutINS5_IJSC_SC_SC_EEENS5_IJNSA_ILi0EEESV_SV_EEEEENS5_IJNS4_10UnderscoreESY_SY_EEEEENS4_23SM90_TMA_LOAD_MULTICASTENS4_14ComposedLayoutINS4_7SwizzleILi3ELi4ELi3EEENS4_18smem_ptr_flag_bitsILi8EEENST_INS5_IJNSA_ILi8EEESH_EEENS5_IJSH_SC_EEEEEEEvNS4_8identityES11_S1B_vS1C_EENS_8epilogue10collective6detail29Sm90TmaWarpSpecializedAdapterINS1F_15DefaultEpilogueISJ_SK_SK_NS1E_6thread17LinearCombinationISJ_Li1EffLNS1J_9ScaleType4KindE0ELNS_15FloatRoundStyleE2ESJ_EENS1_15EpilogueDefaultEEEEEvvEEEEvNT_6ParamsE,(.L_x_219 - _ZN7cutlass13device_kernelINS_4gemm6kernel13GemmUniversalIN4cute5tupleIJiiiiEEENS1_10collective13CollectiveMmaINS1_37MainloopSm90TmaGmmaWarpSpecializedFP8ILi9ENS5_IJNS4_1CILi4EEESB_NSA_ILi1EEEEEENS1_32KernelTmaWarpSpecializedPingpongEEENS5_IJNSA_ILi64EEENSA_ILi128EEESH_EEENS_12float_e5m2_tENS5_IJlSC_lEEESJ_SK_NS4_8TiledMMAINS4_8MMA_AtomIJNS4_4SM904GMMA31MMA_64x128x32_F32E5M2E5M2_SS_TNILNSO_7ScaleInE1ELSQ_1EEEEEENS4_6LayoutINS5_IJSC_SC_SC_EEENS5_IJNSA_ILi0EEESV_SV_EEEEENS5_IJNS4_10UnderscoreESY_SY_EEEEENS4_23SM90_TMA_LOAD_MULTICASTENS4_14ComposedLayoutINS4_7SwizzleILi3ELi4ELi3EEENS4_18smem_ptr_flag_bitsILi8EEENST_INS5_IJNSA_ILi8EEESH_EEENS5_IJSH_SC_EEEEEEEvNS4_8identityES11_S1B_vS1C_EENS_8epilogue10collective6detail29Sm90TmaWarpSpecializedAdapterINS1F_15DefaultEpilogueISJ_SK_SK_NS1E_6thread17LinearCombinationISJ_Li1EffLNS1J_9ScaleType4KindE0ELNS_15FloatRoundStyleE2ESJ_EENS1_15EpilogueDefaultEEEEEvvEEEEvNT_6ParamsE)
        .other          _ZN7cutlass13device_kernelINS_4gemm6kernel13GemmUniversalIN4cute5tupleIJiiiiEEENS1_10collective13CollectiveMmaINS1_37MainloopSm90TmaGmmaWarpSpecializedFP8ILi9ENS5_IJNS4_1CILi4EEESB_NSA_ILi1EEEEEENS1_32KernelTmaWarpSpecializedPingpongEEENS5_IJNSA_ILi64EEENSA_ILi128EEESH_EEENS_12float_e5m2_tENS5_IJlSC_lEEESJ_SK_NS4_8TiledMMAINS4_8MMA_AtomIJNS4_4SM904GMMA31MMA_64x128x32_F32E5M2E5M2_SS_TNILNSO_7ScaleInE1ELSQ_1EEEEEENS4_6LayoutINS5_IJSC_SC_SC_EEENS5_IJNSA_ILi0EEESV_SV_EEEEENS5_IJNS4_10UnderscoreESY_SY_EEEEENS4_23SM90_TMA_LOAD_MULTICASTENS4_14ComposedLayoutINS4_7SwizzleILi3ELi4ELi3EEENS4_18smem_ptr_flag_bitsILi8EEENST_INS5_IJNSA_ILi8EEESH_EEENS5_IJSH_SC_EEEEEEEvNS4_8identityES11_S1B_vS1C_EENS_8epilogue10collective6detail29Sm90TmaWarpSpecializedAdapterINS1F_15DefaultEpilogueISJ_SK_SK_NS1E_6thread17LinearCombinationISJ_Li1EffLNS1J_9ScaleType4KindE0ELNS_15FloatRoundStyleE2ESJ_EENS1_15EpilogueDefaultEEEEEvvEEEEvNT_6ParamsE,@"STO_CUDA_ENTRY STV_DEFAULT"
_ZN7cutlass13device_kernelINS_4gemm6kernel13GemmUniversalIN4cute5tupleIJiiiiEEENS1_10collective13CollectiveMmaINS1_37MainloopSm90TmaGmmaWarpSpecializedFP8ILi9ENS5_IJNS4_1CILi4EEESB_NSA_ILi1EEEEEENS1_32KernelTmaWarpSpecializedPingpongEEENS5_IJNSA_ILi64EEENSA_ILi128EEESH_EEENS_12float_e5m2_tENS5_IJlSC_lEEESJ_SK_NS4_8TiledMMAINS4_8MMA_AtomIJNS4_4SM904GMMA31MMA_64x128x32_F32E5M2E5M2_SS_TNILNSO_7ScaleInE1ELSQ_1EEEEEENS4_6LayoutINS5_IJSC_SC_SC_EEENS5_IJNSA_ILi0EEESV_SV_EEEEENS5_IJNS4_10UnderscoreESY_SY_EEEEENS4_23SM90_TMA_LOAD_MULTICASTENS4_14ComposedLayoutINS4_7SwizzleILi3ELi4ELi3EEENS4_18smem_ptr_flag_bitsILi8EEENST_INS5_IJNSA_ILi8EEESH_EEENS5_IJSH_SC_EEEEEEEvNS4_8identityES11_S1B_vS1C_EENS_8epilogue10collective6detail29Sm90TmaWarpSpecializedAdapterINS1F_15DefaultEpilogueISJ_SK_SK_NS1E_6thread17LinearCombinationISJ_Li1EffLNS1J_9ScaleType4KindE0ELNS_15FloatRoundStyleE2ESJ_EENS1_15EpilogueDefaultEEEEEvvEEEEvNT_6ParamsE:
[----:B------:R-:W-:Y:S01]  /*0000*/  LDC R1, c[0x0][0x28] ;  /* 0x00000a00ff017b82 */ /* 0x000fe20000000800 */
[----:B------:R-:W0:Y:S01]  /*0010*/  S2R R11, SR_TID.X ;  /* 0x00000000000b7919 */ /* 0x000e220000002100 */
[----:B------:R-:W-:Y:S01]  /*0020*/  ELECT P0, URZ, PT ;  /* 0x00000000003f782f */ /* 0x000fe20003800000 */
[----:B------:R-:W-:Y:S01]  /*0030*/  BSSY B0, `(.L_x_0) ;  /* 0x000000f000007945 */ /* 0x000fe20003800000 */
[--C-:B0-----:R-:W-:Y:S02]  /*0040*/  SHF.R.U32.HI R0, RZ, 0x5, R11.reuse ;  /* 0x00000005ff007819 */ /* 0x101fe4000001160b */
[----:B------:R-:W-:-:S03]  /*0050*/  SHF.R.U32.HI R3, RZ, 0x7, R11 ;  /* 0x00000007ff037819 */ /* 0x000fc6000001160b */
[----:B------:R-:W0:Y:S04]  /*0060*/  SHFL.IDX PT, R2, R0, RZ, 0x1f ;  /* 0x00001fff00027589 */ /* 0x000e2800000e0000 */
[----:B------:R1:W2:Y:S01]  /*0070*/  SHFL.IDX PT, R5, R3, RZ, 0x1f ;  /* 0x00001fff03057589 */ /* 0x0002a200000e0000 */
[----:B0-----:R-:W-:-:S13]  /*0080*/  ISETP.NE.OR P0, PT, R2, RZ, !P0 ;  /* 0x000000ff0200720c */ /* 0x001fda0004705670 */
[----:B-12---:R-:W-:Y:S05]  /*0090*/  @P0 BRA `(.L_x_1) ;  /* 0x0000000000200947 */ /* 0x006fea0003800000 */
[----:B------:R-:W-:Y:S02]  /*00a0*/  ULDC.64 UR4, c[0x0][0x198] ;  /* 0x0000660000047ab9 */ /* 0x000fe40000000a00 */
[----:B------:R-:W-:Y:S02]  /*00b0*/  UIADD3 UR6, UP0, UR4, 0xf0, URZ ;  /* 0x000000f004067890 */ /* 0x000fe4000ff1e03f */
[----:B------:R-:W-:Y:S02]  /*00c0*/  UIADD3 UR4, UP1, UR4, 0x1f0, URZ ;  /* 0x000001f004047890 */ /* 0x000fe4000ff3e03f */
[----:B------:R-:W-:Y:S02]  /*00d0*/  UIADD3.X UR7, URZ, UR5, URZ, UP0, !UPT ;  /* 0x000000053f077290 */ /* 0x000fe400087fe43f */
[----:B------:R-:W-:-:S07]  /*00e0*/  UIADD3.X UR5, URZ, UR5, URZ, UP1, !UPT ;  /* 0x000000053f057290 */ /* 0x000fce0008ffe43f */
[----:B------:R0:W-:Y:S02]  /*00f0*/  UTMACCTL.PF [UR6] ;  /* 0x00000000060079b9 */ /* 0x0001e40008040000 */
[----:B------:R0:W-:Y:S02]  /*0100*/  UTMACCTL.PF [UR4] ;  /* 0x00000000040079b9 */ /* 0x0001e40008040000 */
[----:B0-----:R-:W-:Y:S01]  /*0110*/  NOP ;  /* 0x0000000000007918 */ /* 0x001fe20000000000 */
.L_x_1:
[----:B------:R-:W-:Y:S05]  /*0120*/  BSYNC B0 ;  /* 0x0000000000007941 */ /* 0x000fea0003800000 */
.L_x_0:
[----:B------:R-:W0:Y:S02]  /*0130*/  SHFL.IDX PT, R6, R0, RZ, 0x1f ;  /* 0x00001fff00067589 */ /* 0x000e2400000e0000 */
[----:B0-----:R-:W-:-:S13]  /*0140*/  ISETP.NE.AND P0, PT, R6, RZ, PT ;  /* 0x000000ff0600720c */ /* 0x001fda0003f05270 */
[----:B------:R-:W-:Y:S05]  /*0150*/  @P0 BRA `(.L_x_2) ;  /* 0x00000000008c0947 */ /* 0x000fea0003800000 */
[----:B------:R-:W-:Y:S01]  /*0160*/  ELECT P0, URZ, PT ;  /* 0x00000000003f782f */ /* 0x000fe20003800000 */
[----:B------:R-:W-:-:S12]  /*0170*/  BSSY B0, `(.L_x_2) ;  /* 0x0000021000007945 */ /* 0x000fd80003800000 */
[----:B------:R-:W-:Y:S05]  /*0180*/  @!P0 BRA `(.L_x_3) ;  /* 0x00000000007c8947 */ /* 0x000fea0003800000 */
[----:B------:R-:W0:Y:S01]  /*0190*/  S2UR UR8, SR_CgaCtaId ;  /* 0x00000000000879c3 */ /* 0x000e220000008800 */
[----:B------:R-:W-:Y:S01]  /*01a0*/  UMOV UR4, 0x400 ;  /* 0x0000040000047882 */ /* 0x000fe20000000000 */
[----:B------:R-:W-:Y:S01]  /*01b0*/  UMOV UR5, 0x1 ;  /* 0x0000000100057882 */ /* 0x000fe20000000000 */
[----:B------:R-:W-:Y:S02]  /*01c0*/  UMOV UR6, 0x7 ;  /* 0x0000000700067882 */ /* 0x000fe40000000000 */
[----:B------:R-:W-:-:S04]  /*01d0*/  UIADD3 UR6, -UR6, 0x100000, URZ ;  /* 0x0010000006067890 */ /* 0x000fc8000fffe13f */
[----:B------:R-:W-:Y:S02]  /*01e0*/  USHF.L.U32 UR7, UR6, 0xb, URZ ;  /* 0x0000000b06077899 */ /* 0x000fe4000800063f */
[----:B------:R-:W-:Y:S02]  /*01f0*/  USHF.L.U32 UR6, UR6, 0x1, URZ ;  /* 0x0000000106067899 */ /* 0x000fe4000800063f */
[----:B0-----:R-:W-:Y:S02]  /*0200*/  ULEA UR8, UR8, UR4, 0x18 ;  /* 0x0000000408087291 */ /* 0x001fe4000f8ec03f */
[----:B------:R-:W-:-:S04]  /*0210*/  UIADD3 UR4, -UR5, 0x100000, URZ ;  /* 0x0010000005047890 */ /* 0x000fc8000fffe13f */
[----:B------:R-:W-:Y:S02]  /*0220*/  USHF.L.U32 UR5, UR4, 0xb, URZ ;  /* 0x0000000b04057899 */ /* 0x000fe4000800063f */
[----:B------:R-:W-:Y:S01]  /*0230*/  USHF.L.U32 UR4, UR4, 0x1, URZ ;  /* 0x0000000104047899 */ /* 0x000fe2000800063f */
[----:B------:R-:W0:Y:S11]  /*0240*/  FENCE.VIEW.ASYNC.S ;  /* 0x00000000000073c6 */ /* 0x000e360000000000 */
[----:B0-----:R0:W1:Y:S01]  /*0250*/  SYNCS.EXCH.64 URZ, [UR8], UR4 ;  /* 0x00000004083f75b2 */ /* 0x0010620008000100 */
[----:B------:R0:W2:Y:S01]  /*0260*/  SYNCS.EXCH.64 URZ, [UR8+0x48], UR6 ;  /* 0x00004806083f75b2 */ /* 0x0000a20008000100 */
[----:B------:R0:W3:Y:S01]  /*0270*/  SYNCS.EXCH.64 URZ, [UR8+0x8], UR4 ;  /* 0x00000804083f75b2 */ /* 0x0000e20008000100 */
[----:B------:R0:W4:Y:S01]  /*0280*/  SYNCS.EXCH.64 URZ, [UR8+0x50], UR6 ;  /* 0x00005006083f75b2 */ /* 0x0001220008000100 */
[----:B------:R0:W0:Y:S01]  /*0290*/  SYNCS.EXCH.64 URZ, [UR8+0x10], UR4 ;  /* 0x00001004083f75b2 */ /* 0x0000220008000100 */
        /* <DEDUP_REMOVED lines=13> */
[----:B------:R-:W-:Y:S01]  /*0370*/  NOP ;  /* 0x0000000000007918 */ /* 0x000fe20000000000 */
.L_x_3:
[----:B0-----:R-:W-:Y:S05]  /*0380*/  BSYNC B0 ;  /* 0x0000000000007941 */ /* 0x001fea0003800000 */
.L_x_2:
[----:B------:R-:W-:Y:S01]  /*0390*/  SHF.R.S32.HI R4, RZ, 0x1f, R11 ;  /* 0x0000001fff047819 */ /* 0x000fe2000001140b */
[----:B------:R-:W0:Y:S01]  /*03a0*/  SHFL.IDX PT, R7, R0, RZ, 0x1f ;  /* 0x00001fff00077589 */ /* 0x000e2200000e0000 */
[----:B------:R-:W5:Y:S01]  /*03b0*/  S2UR UR13, SR_CTAID.X ;  /* 0x00000000000d79c3 */ /* 0x000f620000002500 */
[----:B------:R-:W-:Y:S02]  /*03c0*/  ELECT P0, URZ, PT ;  /* 0x00000000003f782f */ /* 0x000fe40003800000 */
[----:B------:R-:W-:Y:S01]  /*03d0*/  LEA.HI R4, R4, R11, RZ, 0x7 ;  /* 0x0000000b04047211 */ /* 0x000fe200078f38ff */
[----:B------:R-:W1:Y:S01]  /*03e0*/  SHFL.IDX PT, R8, R0, RZ, 0x1f ;  /* 0x00001fff00087589 */ /* 0x000e6200000e0000 */
[----:B------:R-:W-:Y:S01]  /*03f0*/  SHF.R.S32.HI R9, RZ, 0x1f, R6 ;  /* 0x0000001fff097819 */ /* 0x000fe20000011406 */
[----:B------:R-:W-:Y:S01]  /*0400*/  ULDC UR4, c[0x0][0x150] ;  /* 0x0000540000047ab9 */ /* 0x000fe20000000800 */
[----:B------:R-:W-:Y:S01]  /*0410*/  LOP3.LUT R4, R4, 0xffffff80, RZ, 0xc0, !PT ;  /* 0xffffff8004047812 */ /* 0x000fe200078ec0ff */
[----:B------:R-:W2:Y:S01]  /*0420*/  S2R R16, SR_CTAID.Y ;  /* 0x0000000000107919 */ /* 0x000ea20000002600 */
[----:B------:R-:W-:Y:S01]  /*0430*/  LEA.HI R9, R9, R6, RZ, 0x2 ;  /* 0x0000000609097211 */ /* 0x000fe200078f10ff */
[----:B------:R-:W3:Y:S01]  /*0440*/  LDC R12, c[0x0][0x144] ;  /* 0x00005100ff0c7b82 */ /* 0x000ee20000000800 */
[----:B------:R-:W-:Y:S01]  /*0450*/  ELECT P1, URZ, PT ;  /* 0x00000000003f782f */ /* 0x000fe20003820000 */
[----:B------:R-:W-:Y:S01]  /*0460*/  IMAD.IADD R10, R11, 0x1, -R4 ;  /* 0x000000010b0a7824 */ /* 0x000fe200078e0a04 */
[----:B------:R4:W3:Y:S01]  /*0470*/  SHFL.IDX PT, R14, R3, RZ, 0x1f ;  /* 0x00001fff030e7589 */ /* 0x0008e200000e0000 */
[----:B------:R-:W-:Y:S01]  /*0480*/  LOP3.LUT R9, R9, 0x3ffffffc, RZ, 0xc0, !PT ;  /* 0x3ffffffc09097812 */ /* 0x000fe200078ec0ff */
[----:B------:R-:W-:Y:S01]  /*0490*/  ULDC UR5, c[0x0][0x154] ;  /* 0x0000550000057ab9 */ /* 0x000fe20000000800 */
[----:B------:R-:W-:Y:S01]  /*04a0*/  UMOV UR12, 0x80 ;  /* 0x00000080000c7882 */ /* 0x000fe20000000000 */
[----:B------:R-:W-:Y:S01]  /*04b0*/  SHF.R.S32.HI R19, RZ, 0x1f, R10 ;  /* 0x0000001fff137819 */ /* 0x000fe2000001140a */
[----:B------:R-:W2:Y:S01]  /*04c0*/  LDC R13, c[0x0][0x140] ;  /* 0x00005000ff0d7b82 */ /* 0x000ea20000000800 */
[----:B------:R-:W-:Y:S01]  /*04d0*/  IMAD.IADD R9, R6, 0x1, -R9 ;  /* 0x0000000106097824 */ /* 0x000fe200078e0a09 */
[----:B------:R-:W-:Y:S01]  /*04e0*/  NOP ;  /* 0x0000000000007918 */ /* 0x000fe20000000000 */
[----:B------:R-:W-:Y:S01]  /*04f0*/  LEA.HI R4, R19, R10, RZ, 0x3 ;  /* 0x0000000a13047211 */ /* 0x000fe200078f18ff */
[----:B------:R-:W-:Y:S01]  /*0500*/  NOP ;  /* 0x0000000000007918 */ /* 0x000fe20000000000 */
[----:B----4-:R-:W-:Y:S01]  /*0510*/  SHF.R.S32.HI R3, RZ, 0x1f, R2 ;  /* 0x0000001fff037819 */ /* 0x010fe20000011402 */
[----:B------:R-:W-:Y:S01]  /*0520*/  VIADD R40, R5, 0xffffffff ;  /* 0xffffffff05287836 */ /* 0x000fe20000000000 */
[----:B0-----:R-:W-:Y:S01]  /*0530*/  ISETP.NE.OR P0, PT, R7, RZ, !P0 ;  /* 0x000000ff0700720c */ /* 0x001fe20004705670 */
[----:B------:R-:W0:Y:S01]  /*0540*/  LDC R25, c[0x0][0x148] ;  /* 0x00005200ff197b82 */ /* 0x000e220000000800 */
[----:B------:R-:W-:-:S02]  /*0550*/  SHF.R.S32.HI R7, RZ, 0x3, R4 ;  /* 0x00000003ff077819 */ /* 0x000fc40000011404 */
[----:B-----5:R-:W-:Y:S02]  /*0560*/  I2FP.F32.U32 R0, UR13 ;  /* 0x0000000d00007c45 */ /* 0x020fe40008201000 */
[----:B------:R-:W-:Y:S02]  /*0570*/  SHF.R.S32.HI R4, RZ, 0x1f, R4 ;  /* 0x0000001fff047819 */ /* 0x000fe40000011404 */
[----:B------:R-:W-:Y:S01]  /*0580*/  LEA.HI R3, R3, R2, RZ, 0x2 ;  /* 0x0000000203037211 */ /* 0x000fe200078f10ff */
[----:B------:R-:W-:Y:S01]  /*0590*/  FMUL R0, R0, UR4 ;  /* 0x0000000400007c20 */ /* 0x000fe20008400000 */
[----:B------:R-:W-:Y:S01]  /*05a0*/  LEA.HI R4, R4, R7, RZ, 0x2 ;  /* 0x0000000704047211 */ /* 0x000fe200078f10ff */
[----:B------:R-:W-:Y:S01]  /*05b0*/  UMOV UR4, 0x20 ;  /* 0x0000002000047882 */ /* 0x000fe20000000000 */
[----:B-1----:R-:W-:Y:S01]  /*05c0*/  ISETP.NE.OR P1, PT, R8, RZ, !P1 ;  /* 0x000000ff0800720c */ /* 0x002fe20004f25670 */
[----:B------:R-:W-:Y:S01]  /*05d0*/  VOTEU.ALL UP2, P0 ;  /* 0x00000000003f7886 */ /* 0x000fe20000040000 */
[----:B------:R-:W-:Y:S01]  /*05e0*/  LOP3.LUT R4, R4, 0xfffffffc, RZ, 0xc0, !PT ;  /* 0xfffffffc04047812 */ /* 0x000fe200078ec0ff */
[----:B------:R-:W1:Y:S01]  /*05f0*/  F2I.U32.TRUNC.NTZ R0, R0 ;  /* 0x0000000000007305 */ /* 0x000e62000020f000 */
[----:B------:R-:W-:Y:S01]  /*0600*/  LOP3.LUT R3, R3, 0xfffffffc, RZ, 0xc0, !PT ;  /* 0xfffffffc03037812 */ /* 0x000fe200078ec0ff */
[----:B------:R-:W-:Y:S01]  /*0610*/  VOTEU.ALL UP0, P0 ;  /* 0x00000000003f7886 */ /* 0x000fe20000000000 */
[----:B------:R-:W4:Y:S01]  /*0620*/  @!UP2 S2UR UR7, SR_CgaCtaId ;  /* 0x000000000007a9c3 */ /* 0x000f220000008800 */
[----:B------:R-:W-:Y:S01]  /*0630*/  IMAD.IADD R4, R7, 0x1, -R4 ;  /* 0x0000000107047824 */ /* 0x000fe200078e0a04 */
[----:B------:R-:W-:Y:S01]  /*0640*/  @!UP2 UMOV UR6, 0x400 ;  /* 0x000004000006a882 */ /* 0x000fe20000000000 */
[----:B------:R-:W-:Y:S01]  /*0650*/  IMAD.IADD R18, R2, 0x1, -R3 ;  /* 0x0000000102127824 */ /* 0x000fe200078e0a03 */
[----:B--2---:R-:W-:Y:S01]  /*0660*/  ISETP.EQ.U32.AND P3, PT, R13, 0x1, PT ;  /* 0x000000010d00780c */ /* 0x004fe20003f62070 */
[----:B------:R-:W-:Y:S01]  /*0670*/  IMAD R4, R9, 0x4, R4 ;  /* 0x0000000409047824 */ /* 0x000fe200078e0204 */
[----:B------:R-:W-:Y:S01]  /*0680*/  VOTEU.ALL UP1, P0 ;  /* 0x00000000003f7886 */ /* 0x000fe20000020000 */
[----:B------:R-:W-:Y:S01]  /*0690*/  VOTEU.ALL UP3, P1 ;  /* 0x00000000003f7886 */ /* 0x000fe20000860000 */
[----:B------:R-:W-:Y:S01]  /*06a0*/  VOTEU.ALL UP4, P1 ;  /* 0x00000000003f7886 */ /* 0x000fe20000880000 */
[----:B------:R-:W-:Y:S01]  /*06b0*/  VOTEU.ALL UP5, P1 ;  /* 0x00000000003f7886 */ /* 0x000fe200008a0000 */
[----:B------:R-:W-:Y:S01]  /*06c0*/  SHF.R.S32.HI R3, RZ, 0x1f, R4 ;  /* 0x0000001fff037819 */ /* 0x000fe20000011404 */
[----:B------:R-:W-:Y:S01]  /*06d0*/  IMAD.MOV.U32 R13, RZ, RZ, 0x1 ;  /* 0x00000001ff0d7424 */ /* 0x000fe200078e00ff */
[----:B------:R-:W2:Y:S01]  /*06e0*/  @!UP3 S2UR UR10, SR_CgaCtaId ;  /* 0x00000000000ab9c3 */ /* 0x000ea20000008800 */
[----:B-1----:R-:W-:Y:S01]  /*06f0*/  IMAD.MOV R7, RZ, RZ, -R0 ;  /* 0x000000ffff077224 */ /* 0x002fe200078e0a00 */
[----:B------:R-:W-:Y:S01]  /*0700*/  LEA.HI R3, R3, R4, RZ, 0x2 ;  /* 0x0000000403037211 */ /* 0x000fe200078f10ff */
[----:B------:R-:W-:Y:S01]  /*0710*/  @!UP3 UMOV UR9, 0x400 ;  /* 0x000004000009b882 */ /* 0x000fe20000000000 */
[----:B------:R-:W-:Y:S01]  /*0720*/  I2FP.F32.U32 R0, R16 ;  /* 0x0000001000007245 */ /* 0x000fe20000201000 */
[----:B---3--:R-:W-:Y:S01]  /*0730*/  IMAD R24, R12, R7, UR13 ;  /* 0x0000000d0c187e24 */ /* 0x008fe2000f8e0207 */
[----:B------:R-:W-:Y:S01]  /*0740*/  LOP3.LUT R7, R3, 0xfffffffc, RZ, 0xc0, !PT ;  /* 0xfffffffc03077812 */ /* 0x000fe200078ec0ff */
[----:B------:R-:W-:Y:S01]  /*0750*/  IMAD.SHL.U32 R3, R4, 0x4, RZ ;  /* 0x0000000404037824 */ /* 0x000fe200078e00ff */
[----:B------:R-:W-:Y:S01]  /*0760*/  LOP3.LUT P0, RZ, R10, 0x7, RZ, 0xc0, !PT ;  /* 0x000000070aff7812 */ /* 0x000fe2000780c0ff */
[----:B------:R-:W-:Y:S01]  /*0770*/  FMUL R0, R0, UR5 ;  /* 0x0000000500007c20 */ /* 0x000fe20008400000 */
[----:B------:R-:W-:-:S04]  /*0780*/  @!UP2 UIADD3 UR4, -UR4, 0x100000, URZ ;  /* 0x001000000404a890 */ /* 0x000fc8000fffe13f */
[----:B------:R-:W-:Y:S02]  /*0790*/  @!UP2 USHF.L.U32 UR5, UR4, 0xb, URZ ;  /* 0x0000000b0405a899 */ /* 0x000fe4000800063f */
[----:B------:R-:W-:Y:S01]  /*07a0*/  @!UP2 USHF.L.U32 UR4, UR4, 0x1, URZ ;  /* 0x000000010404a899 */ /* 0x000fe2000800063f */
[C---:B------:R-:W-:Y:S01]  /*07b0*/  IMAD.IADD R7, R4.reuse, 0x1, -R7 ;  /* 0x0000000104077824 */ /* 0x040fe200078e0a07 */
[----:B------:R-:W-:Y:S01]  /*07c0*/  LOP3.LUT R12, R4, 0xc, R3, 0x78, !PT ;  /* 0x0000000c040c7812 */ /* 0x000fe200078e7803 */
[----:B----4-:R-:W-:Y:S01]  /*07d0*/  @!UP2 ULEA UR8, UR7, UR6, 0x18 ;  /* 0x000000060708a291 */ /* 0x010fe2000f8ec03f */
[----:B------:R-:W-:Y:S01]  /*07e0*/  ISETP.GE.U32.AND P6, PT, R40, 0x2, PT ;  /* 0x000000022800780c */ /* 0x000fe20003fc6070 */
[----:B------:R-:W1:Y:S01]  /*07f0*/  F2I.U32.TRUNC.NTZ R0, R0 ;  /* 0x0000000000007305 */ /* 0x000e62000020f000 */
[----:B------:R-:W-:Y:S01]  /*0800*/  ISETP.NE.AND P2, PT, R7, R24, PT ;  /* 0x000000180700720c */ /* 0x000fe20003f45270 */
[----:B------:R-:W-:-:S04]  /*0810*/  @!UP3 UIADD3 UR6, -UR12, 0x100000, URZ ;  /* 0x001000000c06b890 */ /* 0x000fc8000fffe13f */
[----:B------:R-:W-:Y:S02]  /*0820*/  @!UP3 USHF.L.U32 UR7, UR6, 0xb, URZ ;  /* 0x0000000b0607b899 */ /* 0x000fe4000800063f */
[----:B------:R-:W-:Y:S01]  /*0830*/  @!UP3 USHF.L.U32 UR6, UR6, 0x1, URZ ;  /* 0x000000010606b899 */ /* 0x000fe2000800063f */
[----:B------:R-:W-:Y:S01]  /*0840*/  ISETP.LT.U32.AND P0, PT, R12, 0x10, !P0 ;  /* 0x000000100c00780c */ /* 0x000fe20004701070 */
[----:B------:R-:W-:Y:S01]  /*0850*/  VOTEU.ALL UP2, P1 ;  /* 0x00000000003f7886 */ /* 0x000fe20000840000 */
[----:B------:R-:W-:Y:S02]  /*0860*/  R2UR UR11, R14 ;  /* 0x000000000e0b72ca */ /* 0x000fe400000e0000 */
[----:B------:R-:W-:Y:S01]  /*0870*/  ISETP.NE.AND P4, PT, R5, RZ, PT ;  /* 0x000000ff0500720c */ /* 0x000fe20003f85270 */
[----:B--2---:R-:W-:Y:S01]  /*0880*/  @!UP3 ULEA UR9, UR10, UR9, 0x18 ;  /* 0x000000090a09b291 */ /* 0x004fe2000f8ec03f */
[----:B------:R-:W2:Y:S02]  /*0890*/  FENCE.VIEW.ASYNC.S ;  /* 0x00000000000073c6 */ /* 0x000ea40000000000 */
[----:B--2---:R2:W3:Y:S01]  /*08a0*/  @!UP0 SYNCS.EXCH.64 URZ, [UR8+0xc0], UR4 ;  /* 0x0000c004083f85b2 */ /* 0x0044e20008000100 */
[----:B------:R-:W-:Y:S01]  /*08b0*/  VOTEU.ALL UP3, P1 ;  /* 0x00000000003f7886 */ /* 0x000fe20000860000 */
[----:B------:R-:W-:-:S02]  /*08c0*/  ISETP.NE.AND P1, PT, R18, 0x3, PT ;  /* 0x000000031200780c */ /* 0x000fc40003f25270 */
[----:B------:R-:W-:Y:S01]  /*08d0*/  @P2 SHF.R.S32.HI R3, RZ, 0x1f, R12 ;  /* 0x0000001fff032819 */ /* 0x000fe2000001140c */
[----:B-1----:R-:W-:Y:S01]  /*08e0*/  IMAD.MOV R26, RZ, RZ, -R0 ;  /* 0x000000ffff1a7224 */ /* 0x002fe200078e0a00 */
[----:B------:R-:W-:Y:S02]  /*08f0*/  ISETP.EQ.OR P1, PT, R18, RZ, !P1 ;  /* 0x000000ff1200720c */ /* 0x000fe40004f22670 */
[----:B------:R-:W-:Y:S01]  /*0900*/  @P2 LEA.HI R3, R3, R12, RZ, 0x2 ;  /* 0x0000000c03032211 */ /* 0x000fe200078f10ff */
[----:B0-----:R-:W-:Y:S01]  /*0910*/  IMAD R0, R25, R26, R16 ;  /* 0x0000001a19007224 */ /* 0x001fe200078e0210 */
[----:B------:R-:W-:Y:S02]  /*0920*/  ISETP.EQ.AND P1, PT, R5, RZ, P1 ;  /* 0x000000ff0500720c */ /* 0x000fe40000f22270 */
[----:B------:R-:W-:Y:S02]  /*0930*/  @P2 SHF.R.S32.HI R3, RZ, 0x2, R3 ;  /* 0x00000002ff032819 */ /* 0x000fe40000011403 */
[----:B------:R-:W-:Y:S01]  /*0940*/  SEL R7, RZ, 0x1, !P1 ;  /* 0x00000001ff077807 */ /* 0x000fe20004800000 */
[----:B------:R2:W0:Y:S01]  /*0950*/  @!UP1 SYNCS.EXCH.64 URZ, [UR8+0xc8], UR4 ;  /* 0x0000c804083f95b2 */ /* 0x0004220008000100 */
[----:B------:R-:W-:Y:S01]  /*0960*/  @P2 ISETP.NE.AND P5, PT, R3, R0, PT ;  /* 0x000000000300220c */ /* 0x000fe20003fa5270 */
[----:B------:R-:W-:Y:S01]  /*0970*/  NOP ;  /* 0x0000000000007918 */ /* 0x000fe20000000000 */
[----:B------:R-:W-:-:S02]  /*0980*/  SEL R0, RZ, 0x1, !P0 ;  /* 0x00000001ff007807 */ /* 0x000fc40004000000 */
[----:B------:R-:W-:Y:S02]  /*0990*/  @P2 SEL R13, RZ, 0x1, P5 ;  /* 0x00000001ff0d2807 */ /* 0x000fe40002800000 */
[----:B------:R-:W-:Y:S02]  /*09a0*/  SEL R7, R7, 0x2, P6 ;  /* 0x0000000207077807 */ /* 0x000fe40003000000 */
[----:B------:R-:W-:Y:S01]  /*09b0*/  LOP3.LUT R13, R13, R0, RZ, 0xc0, !PT ;  /* 0x000000000d0d7212 */ /* 0x000fe200078ec0ff */
[----:B------:R2:W1:Y:S01]  /*09c0*/  @!UP2 SYNCS.EXCH.64 URZ, [UR9+0xa0], UR6 ;  /* 0x0000a006093fa5b2 */ /* 0x0004620008000100 */
[----:B------:R2:W4:Y:S01]  /*09d0*/  @!UP3 SYNCS.EXCH.64 URZ, [UR9+0xa8], UR6 ;  /* 0x0000a806093fb5b2 */ /* 0x0005220008000100 */
[----:B------:R2:W0:Y:S01]  /*09e0*/  @!UP4 SYNCS.EXCH.64 URZ, [UR9+0xb0], UR6 ;  /* 0x0000b006093fc5b2 */ /* 0x0004220008000100 */
[----:B------:R2:W0:Y:S01]  /*09f0*/  @!UP5 SYNCS.EXCH.64 URZ, [UR9+0xb8], UR6 ;  /* 0x0000b806093fd5b2 */ /* 0x0004220008000100 */
[----:B------:R-:W-:Y:S01]  /*0a00*/  NOP ;  /* 0x0000000000007918 */ /* 0x000fe20000000000 */
[----:B--23--:R-:W-:Y:S05]  /*0a10*/  @!P3 BRA `(.L_x_4) ;  /* 0x000000000008b947 */ /* 0x00cfea0003800000 */
[----:B01--4-:R-:W-:Y:S01]  /*0a20*/  UCGABAR_ARV ;  /* 0x00000000000079c7 */ /* 0x013fe20008000000 */
[----:B------:R-:W-:Y:S05]  /*0a30*/  BRA `(.L_x_5) ;  /* 0x0000000000047947 */ /* 0x000fea0003800000 */
.L_x_4:
[----:B01--4-:R-:W-:Y:S01]  /*0a40*/  NOP ;  /* 0x0000000000007918 */ /* 0x013fe20000000000 */
.L_x_5:
[----:B------:R-:W-:Y:S01]  /*0a50*/  ULDC.64 UR4, c[0x0][0x598] ;  /* 0x0001660000047ab9 */ /* 0x000fe20000000a00 */
[----:B------:R-:W-:Y:S01]  /*0a60*/  ULDC.64 UR14, c[0x0][0x208] ;  /* 0x00008200000e7ab9 */ /* 0x000fe20000000a00 */
[----:B------:R-:W-:-:S04]  /*0a70*/  ISETP.NE.U32.AND P0, PT, RZ, UR4, PT ;  /* 0x00000004ff007c0c */ /* 0x000fc8000bf05070 */
[----:B------:R-:W-:-:S13]  /*0a80*/  ISETP.NE.AND.EX P0, PT, RZ, UR5, PT, P0 ;  /* 0x00000005ff007c0c */ /* 0x000fda000bf05300 */
[----:B------:R-:W-:Y:S05]  /*0a90*/  @!P0 BRA `(.L_x_6) ;  /* 0x00000000001c8947 */ /* 0x000fea0003800000 */
[----:B------:R-:W0:Y:S02]  /*0aa0*/  LDC.64 R2, c[0x0][0x598] ;  /* 0x00016600ff027b82 */ /* 0x000e240000000a00 */
[----:B0-----:R-:W2:Y:S02]  /*0ab0*/  LDG.E.64 R2, desc[UR14][R2.64] ;  /* 0x0000000e02027981 */ /* 0x001ea4000c1e1b00 */
[----:B--2---:R-:W-:-:S04]  /*0ac0*/  ISETP.NE.U32.AND P0, PT, R2, RZ, PT ;  /* 0x000000ff0200720c */ /* 0x004fc80003f05070 */
[----:B------:R-:W-:-:S13]  /*0ad0*/  ISETP.NE.AND.EX P0, PT, R3, RZ, PT, P0 ;  /* 0x000000ff0300720c */ /* 0x000fda0003f05300 */
[----:B------:R-:W-:Y:S05]  /*0ae0*/  @!P0 BRA `(.L_x_6) ;  /* 0x0000000000088947 */ /* 0x000fea0003800000 */
[----:B------:R0:W5:Y:S01]  /*0af0*/  LD.E R14, desc[UR14][R2.64] ;  /* 0x0000000e020e7980 */ /* 0x000162000c101900 */
[----:B------:R-:W-:Y:S05]  /*0b00*/  BRA `(.L_x_7) ;  /* 0x0000000000207947 */ /* 0x000fea0003800000 */
.L_x_6:
[----:B------:R-:W-:Y:S02]  /*0b10*/  ULDC.64 UR4, c[0x0][0x588] ;  /* 0x0001620000047ab9 */ /* 0x000fe40000000a00 */
[----:B------:R-:W-:-:S04]  /*0b20*/  ISETP.NE.U32.AND P0, PT, RZ, UR4, PT ;  /* 0x00000004ff007c0c */ /* 0x000fc8000bf05070 */
[----:B------:R-:W-:-:S13]  /*0b30*/  ISETP.NE.AND.EX P0, PT, RZ, UR5, PT, P0 ;  /* 0x00000005ff007c0c */ /* 0x000fda000bf05300 */
[----:B------:R-:W-:Y:S05]  /*0b40*/  @!P0 BRA `(.L_x_8) ;  /* 0x00000000000c8947 */ /* 0x000fea0003800000 */
[----:B------:R-:W0:Y:S02]  /*0b50*/  LDC.64 R14, c[0x0][0x588] ;  /* 0x00016200ff0e7b82 */ /* 0x000e240000000a00 */
[----:B0-----:R1:W5:Y:S01]  /*0b60*/  LDG.E R14, desc[UR14][R14.64] ;  /* 0x0000000e0e0e7981 */ /* 0x001362000c1e1900 */
[----:B------:R-:W-:Y:S05]  /*0b70*/  BRA `(.L_x_7) ;  /* 0x0000000000047947 */ /* 0x000fea0003800000 */
.L_x_8:
[----:B------:R-:W2:Y:S02]  /*0b80*/  LDC R14, c[0x0][0x580] ;  /* 0x00016000ff0e7b82 */ /* 0x000ea40000000800 */
.L_x_7:
[----:B------:R-:W-:Y:S02]  /*0b90*/  ULDC.64 UR4, c[0x0][0x5a0] ;  /* 0x0001680000047ab9 */ /* 0x000fe40000000a00 */
[----:B------:R-:W-:-:S04]  /*0ba0*/  ISETP.NE.U32.AND P0, PT, RZ, UR4, PT ;  /* 0x00000004ff007c0c */ /* 0x000fc8000bf05070 */
[----:B------:R-:W-:-:S13]  /*0bb0*/  ISETP.NE.AND.EX P0, PT, RZ, UR5, PT, P0 ;  /* 0x00000005ff007c0c */ /* 0x000fda000bf05300 */
[----:B------:R-:W-:Y:S05]  /*0bc0*/  @!P0 BRA `(.L_x_9) ;  /* 0x00000000001c8947 */ /* 0x000fea0003800000 */
[----:B0-----:R-:W0:Y:S02]  /*0bd0*/  LDC.64 R2, c[0x0][0x5a0] ;  /* 0x00016800ff027b82 */ /* 0x001e240000000a00 */
[----:B0-----:R-:W3:Y:S02]  /*0be0*/  LDG.E.64 R2, desc[UR14][R2.64] ;  /* 0x0000000e02027981 */ /* 0x001ee4000c1e1b00 */
[----:B---3--:R-:W-:-:S04]  /*0bf0*/  ISETP.NE.U32.AND P0, PT, R2, RZ, PT ;  /* 0x000000ff0200720c */ /* 0x008fc80003f05070 */
[----:B------:R-:W-:-:S13]  /*0c00*/  ISETP.NE.AND.EX P0, PT, R3, RZ, PT, P0 ;  /* 0x000000ff0300720c */ /* 0x000fda0003f05300 */
[----:B------:R-:W-:Y:S05]  /*0c10*/  @!P0 BRA `(.L_x_9) ;  /* 0x0000000000088947 */ /* 0x000fea0003800000 */
[----:B-1----:R0:W5:Y:S01]  /*0c20*/  LD.E R15, desc[UR14][R2.64] ;  /* 0x0000000e020f7980 */ /* 0x002162000c101900 */
[----:B------:R-:W-:Y:S05]  /*0c30*/  BRA `(.L_x_10) ;  /* 0x0000000000207947 */ /* 0x000fea0003800000 */
.L_x_9:
[----:B------:R-:W-:Y:S02]  /*0c40*/  ULDC.64 UR4, c[0x0][0x590] ;  /* 0x0001640000047ab9 */ /* 0x000fe40000000a00 */
[----:B------:R-:W-:-:S04]  /*0c50*/  ISETP.NE.U32.AND P0, PT, RZ, UR4, PT ;  /* 0x00000004ff007c0c */ /* 0x000fc8000bf05070 */
[----:B------:R-:W-:-:S13]  /*0c60*/  ISETP.NE.AND.EX P0, PT, RZ, UR5, PT, P0 ;  /* 0x00000005ff007c0c */ /* 0x000fda000bf05300 */
[----:B------:R-:W-:Y:S05]  /*0c70*/  @!P0 BRA `(.L_x_11) ;  /* 0x00000000000c8947 */ /* 0x000fea0003800000 */
[----:B0-----:R-:W1:Y:S02]  /*0c80*/  LDC.64 R2, c[0x0][0x590] ;  /* 0x00016400ff027b82 */ /* 0x001e640000000a00 */
[----:B-1----:R1:W5:Y:S01]  /*0c90*/  LDG.E R15, desc[UR14][R2.64] ;  /* 0x0000000e020f7981 */ /* 0x002362000c1e1900 */
[----:B------:R-:W-:Y:S05]  /*0ca0*/  BRA `(.L_x_10) ;  /* 0x0000000000047947 */ /* 0x000fea0003800000 */
.L_x_11:
[----:B-1----:R-:W3:Y:S02]  /*0cb0*/  LDC R15, c[0x0][0x584] ;  /* 0x00016100ff0f7b82 */ /* 0x002ee40000000800 */
.L_x_10:
[----:B------:R-:W4:Y:S01]  /*0cc0*/  LDC R0, c[0x0][0x65c] ;  /* 0x00019700ff007b82 */ /* 0x000f220000000800 */
[----:B------:R-:W-:Y:S01]  /*0cd0*/  ULDC UR8, c[0x0][0x28c] ;  /* 0x0000a30000087ab9 */ /* 0x000fe20000000800 */
[----:B------:R-:W-:Y:S01]  /*0ce0*/  ISETP.NE.AND P0, PT, R5, 0x2, PT ;  /* 0x000000020500780c */ /* 0x000fe20003f05270 */
[----:B------:R-:W-:Y:S01]  /*0cf0*/  UIADD3 UR8, UR8, 0x7f, URZ ;  /* 0x0000007f08087890 */ /* 0x000fe2000fffe03f */
[----:B------:R-:W-:Y:S01]  /*0d00*/  IMAD.U32 R4, RZ, RZ, UR13 ;  /* 0x0000000dff047e24 */ /* 0x000fe2000f8e00ff */
[----:B------:R-:W-:Y:S01]  /*0d10*/  UMOV UR5, URZ ;  /* 0x0000003f00057c82 */ /* 0x000fe20008000000 */
[----:B------:R-:W-:Y:S01]  /*0d20*/  UMOV UR4, URZ ;  /* 0x0000003f00047c82 */ /* 0x000fe20008000000 */
[----:B------:R-:W-:-:S04]  /*0d30*/  USHF.R.S32.HI UR9, URZ, 0x1f, UR8 ;  /* 0x0000001f3f097899 */ /* 0x000fc80008011408 */
[----:B------:R-:W-:Y:S01]  /*0d40*/  ULEA.HI UR9, UR9, UR8, URZ, 0x7 ;  /* 0x0000000809097291 */ /* 0x000fe2000f8f383f */
[----:B----4-:R-:W-:-:S13]  /*0d50*/  ISETP.NE.AND P2, PT, R0, 0x1, PT ;  /* 0x000000010000780c */ /* 0x010fda0003f45270 */
[----:B01----:R-:W0:Y:S01]  /*0d60*/  @P2 LDC R3, c[0x0][0x10] ;  /* 0x00000400ff032b82 */ /* 0x003e220000000800 */
[----:B------:R-:W-:Y:S02]  /*0d70*/  @P2 IMAD.MOV.U32 R17, RZ, RZ, RZ ;  /* 0x000000ffff112224 */ /* 0x000fe400078e00ff */
[----:B------:R-:W-:-:S05]  /*0d80*/  @P2 IMAD.MOV.U32 R5, RZ, RZ, RZ ;  /* 0x000000ffff052224 */ /* 0x000fca00078e00ff */
[----:B------:R-:W1:Y:S01]  /*0d90*/  @!P2 LDC R9, c[0x0][0xc] ;  /* 0x00000300ff09ab82 */ /* 0x000e620000000800 */
[----:B------:R-:W-:Y:S01]  /*0da0*/  ULDC UR6, c[0x0][0xc] ;  /* 0x0000030000067ab9 */ /* 0x000fe20000000800 */
[----:B------:R-:W-:Y:S02]  /*0db0*/  ULDC UR7, c[0x0][0x10] ;  /* 0x0000040000077ab9 */ /* 0x000fe40000000800 */
[----:B------:R-:W-:-:S04]  /*0dc0*/  UIMAD.WIDE.U32 UR6, UR6, UR7, URZ ;  /* 0x00000007060672a5 */ /* 0x000fc8000f8e003f */
[----:B------:R-:W4:Y:S01]  /*0dd0*/  LDC R8, c[0x0][0x14] ;  /* 0x00000500ff087b82 */ /* 0x000f220000000800 */
[----:B0-----:R-:W-:Y:S01]  /*0de0*/  @P2 IMAD.WIDE.U32 R2, R3, UR13, R16 ;  /* 0x0000000d03022c25 */ /* 0x001fe2000f8e0010 */
[----:B------:R-:W-:-:S03]  /*0df0*/  USHF.R.S32.HI UR13, URZ, 0x7, UR9 ;  /* 0x000000073f0d7899 */ /* 0x000fc60008011409 */
[----:B------:R-:W-:Y:S02]  /*0e00*/  @P2 IMAD.IADD R3, R3, 0x1, R5 ;  /* 0x0000000103032824 */ /* 0x000fe400078e0205 */
[----:B------:R-:W-:Y:S02]  /*0e10*/  IMAD.MOV.U32 R5, RZ, RZ, RZ ;  /* 0x000000ffff057224 */ /* 0x000fe400078e00ff */
[----:B-1----:R-:W-:-:S04]  /*0e20*/  @!P2 IMAD.WIDE.U32 R4, R16, R9, R4 ;  /* 0x000000091004a225 */ /* 0x002fc800078e0004 */
[----:B------:R-:W-:Y:S02]  /*0e30*/  @!P2 IMAD.MOV.U32 R2, RZ, RZ, R4 ;  /* 0x000000ffff02a224 */ /* 0x000fe400078e0004 */
[C---:B----4-:R-:W-:Y:S02]  /*0e40*/  IMAD R21, R8.reuse, UR7, RZ ;  /* 0x0000000708157c24 */ /* 0x050fe4000f8e02ff */
[----:B------:R-:W-:Y:S01]  /*0e50*/  IMAD.WIDE.U32 R8, R8, UR6, RZ ;  /* 0x0000000608087c25 */ /* 0x000fe2000f8e00ff */
[----:B------:R-:W-:-:S03]  /*0e60*/  ULDC.64 UR6, c[0x0][0x650] ;  /* 0x0001940000067ab9 */ /* 0x000fc60000000a00 */
[----:B------:R-:W-:Y:S02]  /*0e70*/  @!P2 IMAD.MOV.U32 R3, RZ, RZ, R5 ;  /* 0x000000ffff03a224 */ /* 0x000fe400078e0005 */
[----:B------:R-:W-:Y:S01]  /*0e80*/  IMAD.IADD R0, R9, 0x1, R21 ;  /* 0x0000000109007824 */ /* 0x000fe200078e0215 */
[----:B------:R-:W-:Y:S06]  /*0e90*/  @P0 BRA `(.L_x_12) ;  /* 0x0000000000200947 */ /* 0x000fec0003800000 */
[----:B------:R-:W-:Y:S01]  /*0ea0*/  UISETP.GE.U32.AND UP0, UPT, UR13, 0x9, UPT ;  /* 0x000000090d00788c */ /* 0x000fe2000bf06070 */
[----:B------:R-:W-:Y:S01]  /*0eb0*/  IADD3 R2, P0, R2, R8, RZ ;  /* 0x0000000802027210 */ /* 0x000fe20007f1e0ff */
[----:B------:R-:W-:-:S04]  /*0ec0*/  UIMAD.WIDE.U32 UR4, UR13, 0x38e38e39, URZ ;  /* 0x38e38e390d0478a5 */ /* 0x000fc8000f8e003f */
[----:B------:R-:W-:Y:S01]  /*0ed0*/  USHF.R.U32.HI UR5, URZ, 0x1, UR5 ;  /* 0x000000013f057899 */ /* 0x000fe20008011605 */
[----:B------:R-:W-:Y:S02]  /*0ee0*/  IMAD.X R3, R0, 0x1, R3, P0 ;  /* 0x0000000100037824 */ /* 0x000fe400000e0603 */
[----:B------:R-:W-:Y:S02]  /*0ef0*/  UMOV UR4, URZ ;  /* 0x0000003f00047c82 */ /* 0x000fe40008000000 */
[----:B------:R-:W-:Y:S02]  /*0f00*/  @UP0 ULOP3.LUT UR4, UR5, 0x1, URZ, 0xc0, !UPT ;  /* 0x0000000105040892 */ /* 0x000fe4000f8ec03f */
[----:B------:R-:W-:-:S12]  /*0f10*/  UIMAD UR5, UR5, -0x9, UR13 ;  /* 0xfffffff7050578a4 */ /* 0x000fd8000f8e020d */
.L_x_12:
[----:B------:R-:W-:Y:S01]  /*0f20*/  ISETP.GE.U32.AND P0, PT, R2, UR6, PT ;  /* 0x0000000602007c0c */ /* 0x000fe2000bf06070 */
[----:B------:R-:W-:Y:S01]  /*0f30*/  IMAD.MOV.U32 R6, RZ, RZ, -0x1 ;  /* 0xffffffffff067424 */ /* 0x000fe200078e00ff */
[----:B------:R-:W-:Y:S01]  /*0f40*/  PRMT R20, RZ, 0x7610, R20 ;  /* 0x00007610ff147816 */ /* 0x000fe20000000014 */
[----:B------:R-:W-:Y:S01]  /*0f50*/  IMAD.MOV.U32 R5, RZ, RZ, -0x1 ;  /* 0xffffffffff057424 */ /* 0x000fe200078e00ff */
[----:B------:R-:W-:Y:S01]  /*0f60*/  ISETP.GE.U32.AND.EX P0, PT, R3, UR7, PT, P0 ;  /* 0x0000000703007c0c */ /* 0x000fe2000bf06100 */
[----:B------:R-:W-:-:S12]  /*0f70*/  IMAD.MOV.U32 R4, RZ, RZ, -0x1 ;  /* 0xffffffffff047424 */ /* 0x000fd800078e00ff */
[----:B------:R-:W-:Y:S05]  /*0f80*/  @P0 BRA `(.L_x_13) ;  /* 0x0000000400240947 */ /* 0x000fea0003800000 */
[----:B------:R-:W0:Y:S01]  /*0f90*/  LDC.64 R28, c[0x0][0x628] ;  /* 0x00018a00ff1c7b82 */ /* 0x000e220000000a00 */
[----:B------:R-:W-:Y:S02]  /*0fa0*/  IMAD.MOV.U32 R4, RZ, RZ, R2 ;  /* 0x000000ffff047224 */ /* 0x000fe400078e0002 */
[----:B------:R-:W-:-:S05]  /*0fb0*/  IMAD.MOV.U32 R5, RZ, RZ, R3 ;  /* 0x000000ffff057224 */ /* 0x000fca00078e0003 */
[----:B------:R-:W1:Y:S08]  /*0fc0*/  LDC R6, c[0x0][0x630] ;  /* 0x00018c00ff067b82 */ /* 0x000e700000000800 */
[----:B------:R-:W4:Y:S01]  /*0fd0*/  LDC.64 R30, c[0x0][0x620] ;  /* 0x00018800ff1e7b82 */ /* 0x000f220000000a00 */
[----:B0-----:R-:W-:-:S04]  /*0fe0*/  ISETP.NE.U32.AND P0, PT, R28, RZ, PT ;  /* 0x000000ff1c00720c */ /* 0x001fc80003f05070 */
[----:B------:R-:W-:-:S13]  /*0ff0*/  ISETP.NE.AND.EX P0, PT, R29, RZ, PT, P0 ;  /* 0x000000ff1d00720c */ /* 0x000fda0003f05300 */
[----:B-1--4-:R-:W-:Y:S05]  /*1000*/  @!P0 BRA `(.L_x_14) ;  /* 0x0000000000288947 */ /* 0x012fea0003800000 */
[----:B------:R-:W0:Y:S02]  /*1010*/  LDC R23, c[0x0][0x634] ;  /* 0x00018d00ff177b82 */ /* 0x000e240000000800 */
[----:B0-----:R-:W-:-:S05]  /*1020*/  IADD3 R23, P0, R2, R23, RZ ;  /* 0x0000001702177210 */ /* 0x001fca0007f1e0ff */
[----:B------:R-:W-:-:S04]  /*1030*/  IMAD.X R27, RZ, RZ, R3, P0 ;  /* 0x000000ffff1b7224 */ /* 0x000fc800000e0603 */
[----:B------:R-:W-:-:S04]  /*1040*/  IMAD.WIDE.U32 R4, R27, R28, RZ ;  /* 0x0000001c1b047225 */ /* 0x000fc800078e00ff */
[----:B------:R-:W-:-:S04]  /*1050*/  IMAD.WIDE.U32 R20, P0, R23, R29, R4 ;  /* 0x0000001d17147225 */ /* 0x000fc80007800004 */
[----:B------:R-:W-:-:S04]  /*1060*/  IMAD.WIDE.U32 R4, R23, R28, RZ ;  /* 0x0000001c17047225 */ /* 0x000fc800078e00ff */
[----:B------:R-:W-:Y:S01]  /*1070*/  IMAD.X R23, RZ, RZ, RZ, P0 ;  /* 0x000000ffff177224 */ /* 0x000fe200000e06ff */
[----:B------:R-:W-:Y:S01]  /*1080*/  IADD3 RZ, P0, R5, R20, RZ ;  /* 0x0000001405ff7210 */ /* 0x000fe20007f1e0ff */
[----:B------:R-:W-:-:S04]  /*1090*/  IMAD.MOV.U32 R22, RZ, RZ, R21 ;  /* 0x000000ffff167224 */ /* 0x000fc800078e0015 */
[----:B------:R-:W-:-:S08]  /*10a0*/  IMAD.WIDE.U32.X R4, R27, R29, R22, P0 ;  /* 0x0000001d1b047225 */ /* 0x000fd000000e0416 */
.L_x_14:
[----:B------:R-:W0:Y:S01]  /*10b0*/  LDC.64 R32, c[0x0][0x640] ;  /* 0x00019000ff207b82 */ /* 0x000e220000000a00 */
[-CC-:B------:R-:W-:Y:S01]  /*10c0*/  SHF.R.U64 R36, R4, R6.reuse, R5.reuse ;  /* 0x0000000604247219 */ /* 0x180fe20000001205 */
[----:B------:R-:W-:Y:S01]  /*10d0*/  IMAD.MOV.U32 R37, RZ, RZ, 0x1 ;  /* 0x00000001ff257424 */ /* 0x000fe200078e00ff */
[----:B------:R-:W-:Y:S02]  /*10e0*/  SHF.R.U32.HI R4, RZ, R6, R5 ;  /* 0x00000006ff047219 */ /* 0x000fe40000011605 */
[----:B------:R-:W-:-:S03]  /*10f0*/  IADD3 R21, P0, RZ, -R36, RZ ;  /* 0x80000024ff157210 */ /* 0x000fc60007f1e0ff */
[----:B------:R-:W1:Y:S02]  /*1100*/  LDC R20, c[0x0][0x618] ;  /* 0x00018600ff147b82 */ /* 0x000e640000000800 */
[----:B------:R-:W-:-:S04]  /*1110*/  IMAD.X R5, RZ, RZ, ~R4, P0 ;  /* 0x000000ffff057224 */ /* 0x000fc800000e0e04 */
[-C--:B------:R-:W-:Y:S02]  /*1120*/  IMAD R6, R5, R30.reuse, RZ ;  /* 0x0000001e05067224 */ /* 0x080fe400078e02ff */
[----:B------:R-:W4:Y:S01]  /*1130*/  LDC R23, c[0x0][0x608] ;  /* 0x00018200ff177b82 */ /* 0x000f220000000800 */
[----:B------:R-:W-:-:S04]  /*1140*/  IMAD.WIDE.U32 R4, R21, R30, R2 ;  /* 0x0000001e15047225 */ /* 0x000fc800078e0002 */
[----:B------:R-:W-:-:S03]  /*1150*/  IMAD R21, R21, R31, R6 ;  /* 0x0000001f15157224 */ /* 0x000fc600078e0206 */
[----:B------:R-:W2:Y:S01]  /*1160*/  LDC R28, c[0x0][0x658] ;  /* 0x00019600ff1c7b82 */ /* 0x000ea20000000800 */
[----:B------:R-:W-:Y:S01]  /*1170*/  IMAD.IADD R5, R5, 0x1, R21 ;  /* 0x0000000105057824 */ /* 0x000fe200078e0215 */
[----:B0-----:R-:W-:Y:S01]  /*1180*/  ISETP.NE.U32.AND P0, PT, R32, RZ, PT ;  /* 0x000000ff2000720c */ /* 0x001fe20003f05070 */
[----:B------:R-:W-:-:S03]  /*1190*/  IMAD.MOV.U32 R21, RZ, RZ, -0x1 ;  /* 0xffffffffff157424 */ /* 0x000fc600078e00ff */
[----:B------:R-:W-:Y:S02]  /*11a0*/  ISETP.NE.AND.EX P0, PT, R33, RZ, PT, P0 ;  /* 0x000000ff2100720c */ /* 0x000fe40003f05300 */
[----:B------:R-:W0:Y:S01]  /*11b0*/  LDC R31, c[0x0][0x600] ;  /* 0x00018000ff1f7b82 */ /* 0x000e220000000800 */
[-CC-:B-1----:R-:W-:Y:S02]  /*11c0*/  SHF.R.U64 R29, R4, R20.reuse, R5.reuse ;  /* 0x00000014041d7219 */ /* 0x182fe40000001205 */
[----:B------:R-:W-:-:S05]  /*11d0*/  SHF.R.U32.HI R4, RZ, R20, R5 ;  /* 0x00000014ff047219 */ /* 0x000fca0000011605 */
[----:B------:R-:W1:Y:S01]  /*11e0*/  LDC R30, c[0x0][0x648] ;  /* 0x00019200ff1e7b82 */ /* 0x000e620000000800 */
[-CC-:B----4-:R-:W-:Y:S02]  /*11f0*/  SHF.R.U64 R39, R29, R23.reuse, R4.reuse ;  /* 0x000000171d277219 */ /* 0x190fe40000001204 */
[----:B------:R-:W-:-:S05]  /*1200*/  SHF.R.U32.HI R5, RZ, R23, R4 ;  /* 0x00000017ff057219 */ /* 0x000fca0000011604 */
[----:B------:R-:W4:Y:S01]  /*1210*/  LDC R35, c[0x0][0x638] ;  /* 0x00018e00ff237b82 */ /* 0x000f220000000800 */
[-C--:B--2---:R-:W-:Y:S02]  /*1220*/  SHF.L.U32 R4, R21, R28.reuse, RZ ;  /* 0x0000001c15047219 */ /* 0x084fe400000006ff */
[--C-:B------:R-:W-:Y:S02]  /*1230*/  SHF.R.U64 R38, R39, R28, R5.reuse ;  /* 0x0000001c27267219 */ /* 0x100fe40000001205 */
[----:B------:R-:W-:Y:S02]  /*1240*/  LOP3.LUT R6, RZ, R4, RZ, 0x33, !PT ;  /* 0x00000004ff067212 */ /* 0x000fe400078e33ff */
[----:B------:R-:W-:Y:S01]  /*1250*/  SHF.R.U32.HI R5, RZ, R28, R5 ;  /* 0x0000001cff057219 */ /* 0x000fe20000011605 */
[----:B------:R-:W2:Y:S01]  /*1260*/  LDC R34, c[0x0][0x610] ;  /* 0x00018400ff227b82 */ /* 0x000ea20000000800 */
[----:B------:R-:W-:Y:S01]  /*1270*/  IMAD.MOV.U32 R4, RZ, RZ, R38 ;  /* 0x000000ffff047224 */ /* 0x000fe200078e0026 */
[----:B------:R-:W-:Y:S06]  /*1280*/  @!P0 BRA `(.L_x_15) ;  /* 0x0000000000288947 */ /* 0x000fec0003800000 */
[----:B------:R-:W3:Y:S02]  /*1290*/  LDC R23, c[0x0][0x64c] ;  /* 0x00019300ff177b82 */ /* 0x000ee40000000800 */
[----:B---3--:R-:W-:-:S05]  /*12a0*/  IADD3 R23, P0, R38, R23, RZ ;  /* 0x0000001726177210 */ /* 0x008fca0007f1e0ff */
        /* <DEDUP_REMOVED lines=8> */
.L_x_15:
[----:B-1----:R-:W-:Y:S01]  /*1330*/  SHF.R.U64 R17, R4, R30, R5 ;  /* 0x0000001e04117219 */ /* 0x002fe20000001205 */
[----:B------:R-:W-:Y:S01]  /*1340*/  @P2 IMAD R24, R25, R26, R16 ;  /* 0x0000001a19182224 */ /* 0x000fe200078e0210 */
[----:B------:R-:W-:Y:S02]  /*1350*/  SHF.L.U32 R4, R37, R28, RZ ;  /* 0x0000001c25047219 */ /* 0x000fe400000006ff */
[----:B------:R-:W-:Y:S01]  /*1360*/  LOP3.LUT R5, R39, R6, RZ, 0xc0, !PT ;  /* 0x0000000627057212 */ /* 0x000fe200078ec0ff */
[----:B0-----:R-:W-:Y:S02]  /*1370*/  VIADD R6, R31, 0xffffffff ;  /* 0xffffffff1f067836 */ /* 0x001fe40000000000 */
[----:B------:R-:W-:Y:S02]  /*1380*/  IMAD.MOV R20, RZ, RZ, -R17 ;  /* 0x000000ffff147224 */ /* 0x000fe400078e0a11 */
[----:B------:R-:W-:Y:S01]  /*1390*/  IMAD R5, R4, R17, R5 ;  /* 0x0000001104057224 */ /* 0x000fe200078e0205 */
[----:B------:R-:W-:Y:S01]  /*13a0*/  LOP3.LUT R17, R29, R6, RZ, 0xc0, !PT ;  /* 0x000000061d117212 */ /* 0x000fe200078ec0ff */
[----:B----4-:R-:W-:-:S02]  /*13b0*/  IMAD R4, R20, R35, R38 ;  /* 0x0000002314047224 */ /* 0x010fc400078e0226 */
[----:B--2---:R-:W-:Y:S02]  /*13c0*/  IMAD R6, R5, R34, R24 ;  /* 0x0000002205067224 */ /* 0x004fe400078e0218 */
[----:B------:R-:W-:Y:S02]  /*13d0*/  IMAD R17, R4, R31, R17 ;  /* 0x0000001f04117224 */ /* 0x000fe400078e0211 */
[----:B------:R-:W-:Y:S02]  /*13e0*/  IMAD.MOV.U32 R20, RZ, RZ, 0x1 ;  /* 0x00000001ff147424 */ /* 0x000fe400078e00ff */
[----:B------:R-:W-:Y:S01]  /*13f0*/  IMAD.MOV.U32 R4, RZ, RZ, R36 ;  /* 0x000000ffff047224 */ /* 0x000fe200078e0024 */
[----:B------:R-:W-:Y:S02]  /*1400*/  SEL R5, R17, R6, !P2 ;  /* 0x0000000611057207 */ /* 0x000fe40005000000 */
[----:B------:R-:W-:-:S07]  /*1410*/  SEL R6, R6, R17, !P2 ;  /* 0x0000001106067207 */ /* 0x000fce0005000000 */
.L_x_13:
[----:B------:R-:W-:Y:S05]  /*1420*/  @!P3 BRA `(.L_x_16) ;  /* 0x00000000000cb947 */ /* 0x000fea0003800000 */
[----:B------:R-:W-:Y:S01]  /*1430*/  UCGABAR_WAIT ;  /* 0x0000000000007dc7 */ /* 0x000fe20008000000 */
[----:B------:R-:W-:Y:S01]  /*1440*/  CCTL.IVALL ;  /* 0x00000000ff00798f */ /* 0x000fe20002000000 */
[----:B------:R-:W-:Y:S05]  /*1450*/  BRA `(.L_x_17) ;  /* 0x0000000000047947 */ /* 0x000fea0003800000 */
.L_x_16:
[----:B------:R-:W-:Y:S06]  /*1460*/  BAR.SYNC.DEFER_BLOCKING 0x0 ;  /* 0x0000000000007b1d */ /* 0x000fec0000010000 */
.L_x_17:
[----:B------:R-:W-:Y:S05]  /*1470*/  @!P4 BRA `(.L_x_18) ;  /* 0x0000006c00c8c947 */ /* 0x000fea0003800000 */
[----:B------:R-:W-:-:S13]  /*1480*/  ISETP.GT.U32.AND P0, PT, R40, 0x1, PT ;  /* 0x000000012800780c */ /* 0x000fda0003f04070 */
[----:B------:R-:W-:Y:S05]  /*1490*/  @P0 EXIT ;  /* 0x000000000000094d */ /* 0x000fea0003800000 */
.L_x_19:
[----:B------:R-:W-:-:S08]  /*14a0*/  NOP ;  /* 0x0000000000007918 */ /* 0x000fd00000000000 */
[----:B------:R-:W0:Y:S02]  /*14b0*/  USETMAXREG.TRY_ALLOC.CTAPOOL UP0, 0xe8 ;  /* 0x000000e8000079c8 */ /* 0x000e240008000600 */
[----:B0-----:R-:W-:-:S13]  /*14c0*/  PLOP3.LUT P0, PT, PT, PT, UP0, 0x80, 0x0 ;  /* 0x000000000000781c */ /* 0x001fda0003f0f008 */
[----:B------:R-:W-:Y:S05]  /*14d0*/  @!P0 BRA `(.L_x_19) ;  /* 0xfffffffc00f08947 */ /* 0x000fea000383ffff */
[----:B------:R-:W-:-:S13]  /*14e0*/  LOP3.LUT P0, RZ, R20, 0xff, RZ, 0xc0, !PT ;  /* 0x000000ff14ff7812 */ /* 0x000fda000780c0ff */
[----:B------:R-:W-:Y:S05]  /*14f0*/  @!P0 EXIT ;  /* 0x000000000000894d */ /* 0x000fea0003800000 */
[----:B------:R-:W0:Y:S01]  /*1500*/  S2UR UR6, SR_CgaCtaId ;  /* 0x00000000000679c3 */ /* 0x000e220000008800 */
[CC--:B------:R-:W-:Y:S01]  /*1510*/  LEA.HI R11, R19.reuse, R10.reuse, RZ, 0x2 ;  /* 0x0000000a130b7211 */ /* 0x0c0fe200078f10ff */
[----:B------:R-:W-:Y:S01]  /*1520*/  UIADD3 UR7, UR11, -0x1, URZ ;  /* 0xffffffff0b077890 */ /* 0x000fe2000fffe03f */
[----:B------:R-:W-:Y:S01]  /*1530*/  LEA.HI R19, R19, R10, RZ, 0x5 ;  /* 0x0000000a13137211 */ /* 0x000fe200078f28ff */
[----:B------:R-:W-:Y:S01]  /*1540*/  UMOV UR9, 0x400 ;  /* 0x0000040000097882 */ /* 0x000fe20000000000 */
[--C-:B------:R-:W-:Y:S01]  /*1550*/  SHF.R.S32.HI R18, RZ, 0x2, R11.reuse ;  /* 0x00000002ff127819 */ /* 0x100fe2000001140b */
[----:B------:R-:W-:Y:S01]  /*1560*/  UISETP.LT.AND UP0, UPT, UR13, 0x1, UPT ;  /* 0x000000010d00788c */ /* 0x000fe2000bf01270 */
[----:B------:R-:W-:Y:S01]  /*1570*/  SHF.R.S32.HI R17, RZ, 0x1f, R11 ;  /* 0x0000001fff117819 */ /* 0x000fe2000001140b */
[----:B------:R-:W-:Y:S01]  /*1580*/  USHF.L.U32 UR21, UR13, 0x1, URZ ;  /* 0x000000010d157899 */ /* 0x000fe2000800063f */
[----:B------:R-:W-:Y:S01]  /*1590*/  LOP3.LUT R11, R11, 0xfffffffc, RZ, 0xc0, !PT ;  /* 0xfffffffc0b0b7812 */ /* 0x000fe200078ec0ff */
[----:B------:R-:W-:Y:S01]  /*15a0*/  USEL UR10, UR13, 0x1, UP0 ;  /* 0x000000010d0a7887 */ /* 0x000fe20008000000 */
[----:B------:R-:W-:Y:S01]  /*15b0*/  LEA.HI R17, R17, R18, RZ, 0x3 ;  /* 0x0000001211117211 */ /* 0x000fe200078f18ff */
[----:B------:R-:W-:Y:S01]  /*15c0*/  UISETP.NE.AND UP0, UPT, UR7, URZ, UPT ;  /* 0x0000003f0700728c */ /* 0x000fe2000bf05270 */
[----:B------:R-:W-:Y:S01]  /*15d0*/  LOP3.LUT R148, R7, 0x1, RZ, 0xfc, !PT ;  /* 0x0000000107947812 */ /* 0x000fe200078efcff */
[----:B------:R-:W-:Y:S01]  /*15e0*/  IMAD.IADD R16, R10, 0x1, -R11 ;  /* 0x000000010a107824 */ /* 0x000fe200078e0a0b */
[----:B------:R-:W-:Y:S01]  /*15f0*/  LOP3.LUT R17, R17, 0xfffffff8, RZ, 0xc0, !PT ;  /* 0xfffffff811117812 */ /* 0x000fe200078ec0ff */
[----:B------:R-:W-:-:S04]  /*1600*/  UIADD3 UR10, -UR10, UR13, URZ ;  /* 0x0000000d0a0a7290 */ /* 0x000fc8000fffe13f */
[----:B------:R-:W-:Y:S01]  /*1610*/  IMAD.IADD R18, R18, 0x1, -R17 ;  /* 0x0000000112127824 */ /* 0x000fe200078e0a11 */
[----:B------:R-:W-:Y:S01]  /*1620*/  SHF.R.S32.HI R17, RZ, 0x5, R19 ;  /* 0x00000005ff117819 */ /* 0x000fe20000011413 */
[----:B0-----:R-:W-:-:S03]  /*1630*/  ULEA UR9, UR6, UR9, 0x18 ;  /* 0x0000000906097291 */ /* 0x001fc6000f8ec03f */
[--C-:B------:R-:W-:Y:S01]  /*1640*/  SHF.R.S32.HI R19, RZ, 0x1f, R18.reuse ;  /* 0x0000001fff137819 */ /* 0x100fe20000011412 */
[----:B------:R-:W-:Y:S01]  /*1650*/  USHF.L.U32 UR6, UR7, 0x3, URZ ;  /* 0x0000000307067899 */ /* 0x000fe2000800063f */
[C-C-:B------:R-:W-:Y:S01]  /*1660*/  IMAD R20, R17.reuse, -0x10, -R18.reuse ;  /* 0xfffffff011147824 */ /* 0x140fe200078e0a12 */
[----:B------:R-:W-:Y:S02]  /*1670*/  USEL UR7, URZ, 0x1, UP0 ;  /* 0x000000013f077887 */ /* 0x000fe40008000000 */
[----:B------:R-:W-:Y:S01]  /*1680*/  ULOP3.LUT UR6, UR6, 0x8, URZ, 0xc0, !UPT ;  /* 0x0000000806067892 */ /* 0x000fe2000f8ec03f */
[----:B------:R-:W-:Y:S01]  /*1690*/  IMAD.WIDE R10, R17, 0x10, R18 ;  /* 0x00000010110a7825 */ /* 0x000fe200078e0212 */
[----:B------:R-:W-:Y:S02]  /*16a0*/  UIADD3 UR22, UR9, 0xa0, URZ ;  /* 0x000000a009167890 */ /* 0x000fe4000fffe03f */
[----:B------:R-:W-:Y:S01]  /*16b0*/  ULOP3.LUT UR23, UR6, 0x8, URZ, 0x3c, !UPT ;  /* 0x0000000806177892 */ /* 0x000fe2000f8e3c3f */
[----:B------:R-:W-:Y:S01]  /*16c0*/  IMAD.U32 R150, RZ, RZ, UR7 ;  /* 0x00000007ff967e24 */ /* 0x000fe2000f8e00ff */
[----:B------:R-:W-:-:S02]  /*16d0*/  ULOP3.LUT UR12, UR6, 0x18, URZ, 0x3c, !UPT ;  /* 0x00000018060c7892 */ /* 0x000fc4000f8e3c3f */
[----:B------:R-:W-:Y:S01]  /*16e0*/  ULEA UR11, UR11, UR22, 0x3 ;  /* 0x000000160b0b7291 */ /* 0x000fe2000f8e183f */
[----:B------:R-:W-:Y:S02]  /*16f0*/  ULDC UR6, c[0x0][0x284] ;  /* 0x0000a10000067ab9 */ /* 0x000fe40000000800 */
[----:B------:R-:W-:-:S09]  /*1700*/  VIADD R17, R20, UR6 ;  /* 0x0000000614117c36 */ /* 0x000fd20008000000 */
.L_x_174:
[----:B------:R-:W-:Y:S01]  /*1710*/  SHF.L.U32 R18, R150, 0x1f, RZ ;  /* 0x0000001f96127819 */ /* 0x000fe200000006ff */
[----:B------:R-:W0:Y:S01]  /*1720*/  LDC R19, c[0x0][0x28c] ;  /* 0x0000a300ff137b82 */ /* 0x000e220000000800 */
[----:B------:R-:W-:Y:S01]  /*1730*/  UMOV UR6, URZ ;  /* 0x0000003f00067c82 */ /* 0x000fe20008000000 */
[----:B------:R-:W-:Y:S01]  /*1740*/  UMOV UR20, UR5 ;  /* 0x0000000500147c82 */ /* 0x000fe20008000000 */
[----:B-1----:R-:W1:Y:S01]  /*1750*/  SYNCS.PHASECHK.TRANS64.TRYWAIT P0, [UR11+-0x8], R18 ;  /* 0xfffff812ff0075a7 */ /* 0x002e62000800014b */
[----:B0-----:R-:W-:Y:S01]  /*1760*/  ISETP.GE.AND P1, PT, R19, 0x1, PT ;  /* 0x000000011300780c */ /* 0x001fe20003f26270 */
[----:B-1-34-:R-:W-:-:S12]  /*1770*/  @!P0 BRA `(.L_x_20) ;  /* 0x00000080000c8947 */ /* 0x01afd80003800000 */
.L_x_201:
[----:B------:R-:W-:Y:S01]  /*1780*/  UMOV UR7, URZ ;  /* 0x0000003f00077c82 */ /* 0x000fe20008000000 */
[----:B------:R-:W-:Y:S01]  /*1790*/  UMOV UR8, URZ ;  /* 0x0000003f00087c82 */ /* 0x000fe20008000000 */
[----:B------:R-:W-:Y:S02]  /*17a0*/  CS2R R88, SRZ ;  /* 0x0000000000587805 */ /* 0x000fe4000001ff00 */
[----:B------:R-:W-:Y:S02]  /*17b0*/  CS2R R22, SRZ ;  /* 0x0000000000167805 */ /* 0x000fe4000001ff00 */
[----:B------:R-:W-:Y:S02]  /*17c0*/  CS2R R90, SRZ ;  /* 0x00000000005a7805 */ /* 0x000fe4000001ff00 */
[----:B------:R-:W-:Y:S02]  /*17d0*/  CS2R R92, SRZ ;  /* 0x00000000005c7805 */ /* 0x000fe4000001ff00 */
[----:B------:R-:W-:-:S02]  /*17e0*/  CS2R R94, SRZ ;  /* 0x00000000005e7805 */ /* 0x000fc4000001ff00 */
[----:B------:R-:W-:Y:S02]  /*17f0*/  CS2R R96, SRZ ;  /* 0x0000000000607805 */ /* 0x000fe4000001ff00 */
        /* <DEDUP_REMOVED lines=24> */
[----:B------:R-:W-:Y:S01]  /*1980*/  CS2R R146, SRZ ;  /* 0x0000000000927805 */ /* 0x000fe2000001ff00 */
[----:B------:R-:W-:Y:S01]  /*1990*/  IMAD.MOV.U32 R149, RZ, RZ, RZ ;  /* 0x000000ffff957224 */ /* 0x000fe200078e00ff */
[----:B------:R-:W-:Y:S01]  /*19a0*/  CS2R R24, SRZ ;  /* 0x0000000000187805 */ /* 0x000fe2000001ff00 */
[----:B------:R-:W-:Y:S01]  /*19b0*/  IMAD.MOV.U32 R151, RZ, RZ, RZ ;  /* 0x000000ffff977224 */ /* 0x000fe200078e00ff */
[----:B------:R-:W-:Y:S01]  /*19c0*/  CS2R R26, SRZ ;  /* 0x00000000001a7805 */ /* 0x000fe2000001ff00 */
[----:B------:R-:W-:Y:S01]  /*19d0*/  IMAD.U32 R152, RZ, RZ, UR4 ;  /* 0x00000004ff987e24 */ /* 0x000fe2000f8e00ff */
        /* <DEDUP_REMOVED lines=29> */
[----:B------:R-:W-:Y:S01]  /*1bb0*/  CS2R R86, SRZ ;  /* 0x0000000000567805 */ /* 0x000fe2000001ff00 */
[----:B------:R-:W-:Y:S06]  /*1bc0*/  @!P1 BRA `(.L_x_21) ;  /* 0x00000008006c9947 */ /* 0x000fec0003800000 */
[----:B------:R-:W-:-:S13]  /*1bd0*/  ISETP.NE.AND P1, PT, R148, 0x3, PT ;  /* 0x000000039400780c */ /* 0x000fda0003f25270 */
[----:B------:R-:W-:Y:S05]  /*1be0*/  @!P1 BRA `(.L_x_22) ;  /* 0x0000000000049947 */ /* 0x000fea0003800000 */
[----:B------:R-:W-:Y:S01]  /*1bf0*/  BPT.TRAP 0x1 ;  /* 0x000000040000795c */ /* 0x000fe20000300000 */
.L_x_22:
[----:B------:R-:W-:Y:S01]  /*1c00*/  ULEA UR6, UR5, UR9, 0x3 ;  /* 0x0000000905067291 */ /* 0x000fe2000f8e183f */
[----:B0-----:R-:W-:-:S05]  /*1c10*/  IMAD.U32 R18, RZ, RZ, UR4 ;  /* 0x00000004ff127e24 */ /* 0x001fca000f8e00ff */
[----:B------:R-:W-:-:S04]  /*1c20*/  SHF.L.U32 R18, R18, 0x1f, RZ ;  /* 0x0000001f12127819 */ /* 0x000fc800000006ff */
[----:B------:R0:W1:Y:S01]  /*1c30*/  SYNCS.PHASECHK.TRANS64.TRYWAIT P0, [UR6], R18 ;  /* 0x00000012ff0075a7 */ /* 0x0000620008000146 */
[----:B------:R-:W-:Y:S05]  /*1c40*/  @!P1 BRA `(.L_x_23) ;  /* 0x0000000000049947 */ /* 0x000fea0003800000 */
[----:B------:R-:W-:Y:S01]  /*1c50*/  BPT.TRAP 0x1 ;  /* 0x000000040000795c */ /* 0x000fe20000300000 */
.L_x_23:
[----:B-1----:R-:W-:Y:S05]  /*1c60*/  @P0 BRA `(.L_x_24) ;  /* 0x0000000000080947 */ /* 0x002fea0003800000 */
[----:B------:R-:W1:Y:S02]  /*1c70*/  SYNCS.PHASECHK.TRANS64.TRYWAIT P0, [UR6], R18 ;  /* 0x00000012ff0075a7 */ /* 0x000e640008000146 */
[----:B-1----:R-:W-:Y:S05]  /*1c80*/  @!P0 BRA `(.L_x_25) ;  /* 0x0000007800e08947 */ /* 0x002fea0003800000 */
.L_x_24:
[----:B------:R-:W-:Y:S01]  /*1c90*/  UIADD3 UR6, UR9, 0x180, URZ ;  /* 0x0000018009067890 */ /* 0x000fe2000fffe03f */
[----:B------:R-:W-:Y:S01]  /*1ca0*/  WARPGROUP.ARRIVE ;  /* 0x00000000000079c5 */ /* 0x000fe20000000000 */
[----:B------:R-:W-:Y:S01]  /*1cb0*/  UIADD3 UR7, UR9, 0x12180, URZ ;  /* 0x0001218009077890 */ /* 0x000fe2000fffe03f */
[----:B------:R-:W-:Y:S01]  /*1cc0*/  CS2R R88, SRZ ;  /* 0x0000000000587805 */ /* 0x000fe2000001ff00 */
[----:B------:R-:W-:Y:S01]  /*1cd0*/  USHF.R.U32.HI UR6, URZ, 0x4, UR6 ;  /* 0x000000043f067899 */ /* 0x000fe20008011606 */
[----:B------:R-:W-:Y:S01]  /*1ce0*/  CS2R R22, SRZ ;  /* 0x0000000000167805 */ /* 0x000fe2000001ff00 */
[----:B------:R-:W-:Y:S01]  /*1cf0*/  USHF.R.U32.HI UR7, URZ, 0x4, UR7 ;  /* 0x000000043f077899 */ /* 0x000fe20008011607 */
[----:B------:R-:W-:Y:S01]  /*1d00*/  CS2R R90, SRZ ;  /* 0x00000000005a7805 */ /* 0x000fe2000001ff00 */
[----:B------:R-:W-:Y:S01]  /*1d10*/  ULOP3.LUT UR6, UR6, 0x3fff, URZ, 0xc0, !UPT ;  /* 0x00003fff06067892 */ /* 0x000fe2000f8ec03f */
[----:B------:R-:W-:Y:S01]  /*1d20*/  CS2R R92, SRZ ;  /* 0x00000000005c7805 */ /* 0x000fe2000001ff00 */
[----:B------:R-:W-:Y:S01]  /*1d30*/  ULOP3.LUT UR7, UR7, 0x3fff, URZ, 0xc0, !UPT ;  /* 0x00003fff07077892 */ /* 0x000fe2000f8ec03f */
[----:B------:R-:W-:Y:S01]  /*1d40*/  CS2R R94, SRZ ;  /* 0x00000000005e7805 */ /* 0x000fe2000001ff00 */
[----:B------:R-:W-:Y:S01]  /*1d50*/  ULOP3.LUT UR6, UR6, 0x10000, URZ, 0xfc, !UPT ;  /* 0x0001000006067892 */ /* 0x000fe2000f8efc3f */
[----:B------:R-:W-:Y:S01]  /*1d60*/  CS2R R96, SRZ ;  /* 0x0000000000607805 */ /* 0x000fe2000001ff00 */
[----:B------:R-:W-:Y:S01]  /*1d70*/  ULOP3.LUT UR7, UR7, 0x10000, URZ, 0xfc, !UPT ;  /* 0x0001000007077892 */ /* 0x000fe2000f8efc3f */
[----:B------:R-:W-:Y:S01]  /*1d80*/  CS2R R98, SRZ ;  /* 0x0000000000627805 */ /* 0x000fe2000001ff00 */
[----:B------:R-:W-:Y:S01]  /*1d90*/  ULEA UR6, UR5, UR6, 0x9 ;  /* 0x0000000605067291 */ /* 0x000fe2000f8e483f */
[----:B------:R-:W-:Y:S01]  /*1da0*/  CS2R R102, SRZ ;  /* 0x0000000000667805 */ /* 0x000fe2000001ff00 */
[----:B------:R-:W-:Y:S01]  /*1db0*/  ULEA UR7, UR5, UR7, 0xa ;  /* 0x0000000705077291 */ /* 0x000fe2000f8e503f */
[----:B------:R-:W-:Y:S01]  /*1dc0*/  CS2R R100, SRZ ;  /* 0x0000000000647805 */ /* 0x000fe2000001ff00 */
[----:B------:R-:W-:Y:S01]  /*1dd0*/  UMOV UR17, 0x40000040 ;  /* 0x4000004000117882 */ /* 0x000fe20000000000 */
[----:B------:R-:W-:Y:S01]  /*1de0*/  UMOV UR19, 0x40000040 ;  /* 0x4000004000137882 */ /* 0x000fe20000000000 */
[----:B------:R-:W-:Y:S01]  /*1df0*/  CS2R R104, SRZ ;  /* 0x0000000000687805 */ /* 0x000fe2000001ff00 */
[----:B------:R-:W-:Y:S01]  /*1e00*/  UMOV UR16, UR6 ;  /* 0x0000000600107c82 */ /* 0x000fe20008000000 */
[----:B------:R-:W-:Y:S01]  /*1e10*/  CS2R R106, SRZ ;  /* 0x00000000006a7805 */ /* 0x000fe2000001ff00 */
[----:B------:R-:W-:Y:S01]  /*1e20*/  UMOV UR18, UR7 ;  /* 0x0000000700127c82 */ /* 0x000fe20008000000 */
[----:B------:R-:W-:Y:S01]  /*1e30*/  CS2R R108, SRZ ;  /* 0x00000000006c7805 */ /* 0x000fe2000001ff00 */
[----:B------:R-:W-:Y:S01]  /*1e40*/  QGMMA.64x128x32.F32.E5M2.E5M2 R24, gdesc[UR16], RZ, !UPT ;  /* 0x01e00000101879f3 */ /* 0x000fe2000c7038ff */
[----:B------:R-:W-:Y:S01]  /*1e50*/  UIADD3 UR16, UR6, 0x2, URZ ;  /* 0x0000000206107890 */ /* 0x000fe2000fffe03f */
[----:B------:R-:W-:Y:S01]  /*1e60*/  CS2R R110, SRZ ;  /* 0x00000000006e7805 */ /* 0x000fe2000001ff00 */
[----:B------:R-:W-:Y:S01]  /*1e70*/  UIADD3 UR18, UR7, 0x2, URZ ;  /* 0x0000000207127890 */ /* 0x000fe2000fffe03f */
[----:B------:R-:W-:Y:S01]  /*1e80*/  CS2R R112, SRZ ;  /* 0x0000000000707805 */ /* 0x000fe2000001ff00 */
[----:B------:R-:W-:Y:S01]  /*1e90*/  UMOV UR17, 0x40000040 ;  /* 0x4000004000117882 */ /* 0x000fe20000000000 */
[----:B------:R-:W-:Y:S01]  /*1ea0*/  UMOV UR19, 0x40000040 ;  /* 0x4000004000137882 */ /* 0x000fe20000000000 */
        /* <DEDUP_REMOVED lines=17> */
[----:B------:R-:W-:Y:S02]  /*1fc0*/  IMAD.MOV.U32 R149, RZ, RZ, RZ ;  /* 0x000000ffff957224 */ /* 0x000fe400078e00ff */
[----:B------:R-:W-:Y:S01]  /*1fd0*/  IMAD.MOV.U32 R151, RZ, RZ, RZ ;  /* 0x000000ffff977224 */ /* 0x000fe200078e00ff */
[----:B------:R-:W-:Y:S01]  /*1fe0*/  QGMMA.64x128x32.F32.E5M2.E5M2 R24, gdesc[UR16], R24 ;  /* 0x01e00000101879f3 */ /* 0x000fe20008703818 */
[----:B------:R-:W-:-:S02]  /*1ff0*/  UIADD3 UR16, UR6, 0x4, URZ ;  /* 0x0000000406107890 */ /* 0x000fc4000fffe03f */
[----:B------:R-:W-:Y:S01]  /*2000*/  UIADD3 UR18, UR7, 0x4, URZ ;  /* 0x0000000407127890 */ /* 0x000fe2000fffe03f */
[----:B------:R-:W-:Y:S01]  /*2010*/  UMOV UR17, 0x40000040 ;  /* 0x4000004000117882 */ /* 0x000fe20000000000 */
[----:B------:R-:W-:-:S07]  /*2020*/  UMOV UR19, 0x40000040 ;  /* 0x4000004000137882 */ /* 0x000fce0000000000 */
[----:B------:R-:W-:Y:S01]  /*2030*/  QGMMA.64x128x32.F32.E5M2.E5M2 R24, gdesc[UR16], R24 ;  /* 0x01e00000101879f3 */ /* 0x000fe20008703818 */
[----:B------:R-:W-:Y:S02]  /*2040*/  UIADD3 UR18, UR7, 0x6, URZ ;  /* 0x0000000607127890 */ /* 0x000fe4000fffe03f */
[----:B------:R-:W-:Y:S01]  /*2050*/  UIADD3 UR16, UR6, 0x6, URZ ;  /* 0x0000000606107890 */ /* 0x000fe2000fffe03f */
[----:B------:R-:W-:Y:S01]  /*2060*/  ULDC UR7, c[0x0][0x50c] ;  /* 0x0001430000077ab9 */ /* 0x000fe20000000800 */
[----:B------:R-:W-:Y:S01]  /*2070*/  UMOV UR17, 0x40000040 ;  /* 0x4000004000117882 */ /* 0x000fe20000000000 */
[----:B------:R-:W-:Y:S01]  /*2080*/  UISETP.NE.AND UP0, UPT, UR7, 0x4, UPT ;  /* 0x000000040700788c */ /* 0x000fe2000bf05270 */
[----:B------:R-:W-:Y:S01]  /*2090*/  UMOV UR19, 0x40000040 ;  /* 0x4000004000137882 */ /* 0x000fe20000000000 */
[----:B------:R-:W-:Y:S02]  /*20a0*/  UMOV UR6, 0x4 ;  /* 0x0000000400067882 */ /* 0x000fe40000000000 */
[----:B------:R-:W-:-:S06]  /*20b0*/  USEL UR7, URZ, 0x1, UP0 ;  /* 0x000000013f077887 */ /* 0x000fcc0008000000 */
[----:B------:R-:W-:Y:S01]  /*20c0*/  ISETP.NE.AND P0, PT, RZ, UR7, PT ;  /* 0x00000007ff007c0c */ /* 0x000fe2000bf05270 */
[----:B------:R-:W-:-:S12]  /*20d0*/  QGMMA.64x128x32.F32.E5M2.E5M2 R24, gdesc[UR16], R24, gsb0 ;  /* 0x01e00000101879f3 */ /* 0x000fd80008003818 */
[----:B------:R-:W-:Y:S05]  /*20e0*/  @!P0 BRA `(.L_x_26) ;  /* 0x0000000400088947 */ /* 0x000fea0003800000 */
[----:B------:R-:W-:Y:S02]  /*20f0*/  WARPGROUP.DEPBAR.LE gsb0, 0x0 ;  /* 0x00008000000079c5 */ /* 0x000fe40000010000 */
[----:B------:R-:W-:-:S01]  /*2100*/  FADD R151, RZ, R24 ;  /* 0x00000018ff977221 */ /* 0x000fc20000000000 */
[----:B------:R-:W-:Y:S01]  /*2110*/  FADD R146, RZ, R25 ;  /* 0x00000019ff927221 */ /* 0x000fe20000000000 */
        /* <DEDUP_REMOVED lines=62> */
[----:B------:R-:W-:-:S06]  /*2500*/  UMOV UR6, URZ ;  /* 0x0000003f00067c82 */ /* 0x000fcc0008000000 */
.L_x_26:
[----:B------:R-:W-:-:S04]  /*2510*/  UIADD3 UR20, UR5, 0x1, URZ ;  /* 0x0000000105147890 */ /* 0x000fc8000fffe03f */
[----:B------:R-:W-:-:S04]  /*2520*/  UISETP.NE.AND UP0, UPT, UR20, 0x9, UPT ;  /* 0x000000091400788c */ /* 0x000fc8000bf05270 */
[----:B------:R-:W-:Y:S02]  /*2530*/  USEL UR8, URZ, 0x1, UP0 ;  /* 0x000000013f087887 */ /* 0x000fe40008000000 */
[----:B------:R-:W-:Y:S02]  /*2540*/  USEL UR20, UR20, URZ, UP0 ;  /* 0x0000003f14147287 */ /* 0x000fe40008000000 */
[----:B------:R-:W-:-:S06]  /*2550*/  ULOP3.LUT UR8, UR4, UR8, URZ, 0x3c, !UPT ;  /* 0x0000000804087292 */ /* 0x000fcc000f8e3c3f */
[----:B------:R-:W-:Y:S01]  /*2560*/  IMAD.U32 R152, RZ, RZ, UR8 ;  /* 0x00000008ff987e24 */ /* 0x000fe2000f8e00ff */
[----:B------:R-:W-:-:S06]  /*2570*/  UMOV UR8, 0x1 ;  /* 0x0000000100087882 */ /* 0x000fcc0000000000 */
.L_x_21:
[----:B------:R-:W-:-:S06]  /*2580*/  UISETP.GE.AND UP0, UPT, UR10, 0x1, UPT ;  /* 0x000000010a00788c */ /* 0x000fcc000bf06270 */
[----:B------:R-:W-:-:S13]  /*2590*/  PLOP3.LUT P0, PT, PT, PT, UP0, 0x80, 0x0 ;  /* 0x000000000000781c */ /* 0x000fda0003f0f008 */
[----:B------:R-:W-:Y:S05]  /*25a0*/  @!P0 BRA `(.L_x_27) ;  /* 0x0000000800388947 */ /* 0x000fea0003800000 */
[----:B01----:R-:W-:Y:S01]  /*25b0*/  IMAD.U32 R18, RZ, RZ, UR10 ;  /* 0x0000000aff127e24 */ /* 0x003fe2000f8e00ff */
[----:B------:R-:W-:Y:S01]  /*25c0*/  ULDC UR24, c[0x0][0x50c] ;  /* 0x0001430000187ab9 */ /* 0x000fe20000000800 */
[----:B------:R-:W-:-:S07]  /*25d0*/  IMAD.U32 R19, RZ, RZ, UR5 ;  /* 0x00000005ff137e24 */ /* 0x000fce000f8e00ff */
.L_x_35:
[----:B------:R-:W-:-:S13]  /*25e0*/  ISETP.NE.AND P1, PT, R148, 0x3, PT ;  /* 0x000000039400780c */ /* 0x000fda0003f25270 */
[----:B------:R-:W-:Y:S05]  /*25f0*/  @!P1 BRA `(.L_x_28) ;  /* 0x0000000000049947 */ /* 0x000fea0003800000 */
[----:B------:R-:W-:Y:S01]  /*2600*/  BPT.TRAP 0x1 ;  /* 0x000000040000795c */ /* 0x000fe20000300000 */
.L_x_28:
[----:B------:R-:W-:Y:S01]  /*2610*/  ULEA UR16, UR20, UR9, 0x3 ;  /* 0x0000000914107291 */ /* 0x000fe2000f8e183f */
[----:B------:R-:W-:-:S08]  /*2620*/  SHF.L.U32 R20, R152, 0x1f, RZ ;  /* 0x0000001f98147819 */ /* 0x000fd000000006ff */
[----:B------:R0:W1:Y:S01]  /*2630*/  SYNCS.PHASECHK.TRANS64.TRYWAIT P0, [UR16], R20 ;  /* 0x00000014ff0075a7 */ /* 0x0000620008000150 */
[----:B------:R-:W-:Y:S05]  /*2640*/  @!P1 BRA `(.L_x_29) ;  /* 0x0000000000049947 */ /* 0x000fea0003800000 */
[----:B------:R-:W-:Y:S01]  /*2650*/  BPT.TRAP 0x1 ;  /* 0x000000040000795c */ /* 0x000fe20000300000 */
.L_x_29:
[----:B-1----:R-:W-:Y:S05]  /*2660*/  @P0 BRA `(.L_x_30) ;  /* 0x0000000000080947 */ /* 0x002fea0003800000 */
[----:B------:R-:W1:Y:S02]  /*2670*/  SYNCS.PHASECHK.TRANS64.TRYWAIT P0, [UR16], R20 ;  /* 0x00000014ff0075a7 */ /* 0x000e640008000150 */
[----:B-1----:R-:W-:Y:S05]  /*2680*/  @!P0 BRA `(.L_x_31) ;  /* 0x0000007000788947 */ /* 0x002fea0003800000 */
.L_x_30:
[----:B------:R-:W-:Y:S01]  /*2690*/  UIADD3 UR16, UR9, 0x180, URZ ;  /* 0x0000018009107890 */ /* 0x000fe2000fffe03f */
[----:B------:R-:W-:Y:S01]  /*26a0*/  WARPGROUP.ARRIVE ;  /* 0x00000000000079c5 */ /* 0x000fe20000000000 */
[----:B------:R-:W-:Y:S02]  /*26b0*/  UIADD3 UR17, UR9, 0x12180, URZ ;  /* 0x0001218009117890 */ /* 0x000fe4000fffe03f */
[----:B------:R-:W-:Y:S02]  /*26c0*/  UISETP.NE.AND UP0, UPT, UR7, URZ, UPT ;  /* 0x0000003f0700728c */ /* 0x000fe4000bf05270 */
[----:B------:R-:W-:Y:S02]  /*26d0*/  USHF.R.U32.HI UR16, URZ, 0x4, UR16 ;  /* 0x000000043f107899 */ /* 0x000fe40008011610 */
[----:B------:R-:W-:Y:S02]  /*26e0*/  USHF.R.U32.HI UR17, URZ, 0x4, UR17 ;  /* 0x000000043f117899 */ /* 0x000fe40008011611 */
[----:B------:R-:W-:-:S02]  /*26f0*/  USEL UR8, UR8, URZ, !UP0 ;  /* 0x0000003f08087287 */ /* 0x000fc4000c000000 */
[----:B------:R-:W-:Y:S02]  /*2700*/  ULOP3.LUT UR16, UR16, 0x3fff, URZ, 0xc0, !UPT ;  /* 0x00003fff10107892 */ /* 0x000fe4000f8ec03f */
[----:B------:R-:W-:Y:S02]  /*2710*/  ULOP3.LUT UR17, UR17, 0x3fff, URZ, 0xc0, !UPT ;  /* 0x00003fff11117892 */ /* 0x000fe4000f8ec03f */
[----:B------:R-:W-:Y:S02]  /*2720*/  UISETP.NE.U32.AND UP0, UPT, UR8, URZ, UPT ;  /* 0x0000003f0800728c */ /* 0x000fe4000bf05070 */
[----:B------:R-:W-:Y:S02]  /*2730*/  ULOP3.LUT UR7, UR16, 0x10000, URZ, 0xfc, !UPT ;  /* 0x0001000010077892 */ /* 0x000fe4000f8efc3f */
[----:B------:R-:W-:Y:S02]  /*2740*/  ULOP3.LUT UR8, UR17, 0x10000, URZ, 0xfc, !UPT ;  /* 0x0001000011087892 */ /* 0x000fe4000f8efc3f */
[----:B------:R-:W-:-:S02]  /*2750*/  ULEA UR7, UR20, UR7, 0x9 ;  /* 0x0000000714077291 */ /* 0x000fc4000f8e483f */
[----:B------:R-:W-:Y:S01]  /*2760*/  ULEA UR8, UR20, UR8, 0xa ;  /* 0x0000000814087291 */ /* 0x000fe2000f8e503f */
[----:B------:R-:W-:Y:S01]  /*2770*/  UMOV UR17, 0x40000040 ;  /* 0x4000004000117882 */ /* 0x000fe20000000000 */
[----:B------:R-:W-:Y:S01]  /*2780*/  UMOV UR19, 0x40000040 ;  /* 0x4000004000137882 */ /* 0x000fe20000000000 */
[----:B------:R-:W-:Y:S02]  /*2790*/  UIADD3 UR6, UR6, 0x4, URZ ;  /* 0x0000000406067890 */ /* 0x000fe4000fffe03f */
[----:B------:R-:W-:Y:S02]  /*27a0*/  UMOV UR16, UR7 ;  /* 0x0000000700107c82 */ /* 0x000fe40008000000 */
[----:B------:R-:W-:Y:S02]  /*27b0*/  UMOV UR18, UR8 ;  /* 0x0000000800127c82 */ /* 0x000fe40008000000 */
[----:B------:R-:W-:Y:S01]  /*27c0*/  QGMMA.64x128x32.F32.E5M2.E5M2 R24, gdesc[UR16], R24, UP0 ;  /* 0x01e00000101879f3 */ /* 0x000fe2000bf03818 */
[----:B------:R-:W-:-:S02]  /*27d0*/  UIADD3 UR16, UR7, 0x2, URZ ;  /* 0x0000000207107890 */ /* 0x000fc4000fffe03f */
[----:B------:R-:W-:Y:S01]  /*27e0*/  UIADD3 UR18, UR8, 0x2, URZ ;  /* 0x0000000208127890 */ /* 0x000fe2000fffe03f */
[----:B------:R-:W-:Y:S01]  /*27f0*/  UMOV UR17, 0x40000040 ;  /* 0x4000004000117882 */ /* 0x000fe20000000000 */
[----:B------:R-:W-:Y:S01]  /*2800*/  UMOV UR19, 0x40000040 ;  /* 0x4000004000137882 */ /* 0x000fe20000000000 */
[----:B------:R-:W-:-:S06]  /*2810*/  UISETP.NE.AND UP0, UPT, UR6, UR24, UPT ;  /* 0x000000180600728c */ /* 0x000fcc000bf05270 */
[----:B------:R-:W-:Y:S01]  /*2820*/  QGMMA.64x128x32.F32.E5M2.E5M2 R24, gdesc[UR16], R24 ;  /* 0x01e00000101879f3 */ /* 0x000fe20008703818 */
[----:B------:R-:W-:Y:S02]  /*2830*/  UIADD3 UR16, UR7, 0x4, URZ ;  /* 0x0000000407107890 */ /* 0x000fe4000fffe03f */
[----:B------:R-:W-:Y:S01]  /*2840*/  UIADD3 UR18, UR8, 0x4, URZ ;  /* 0x0000000408127890 */ /* 0x000fe2000fffe03f */
[----:B------:R-:W-:Y:S01]  /*2850*/  UMOV UR17, 0x40000040 ;  /* 0x4000004000117882 */ /* 0x000fe20000000000 */
[----:B------:R-:W-:-:S07]  /*2860*/  UMOV UR19, 0x40000040 ;  /* 0x4000004000137882 */ /* 0x000fce0000000000 */
[----:B------:R-:W-:Y:S01]  /*2870*/  QGMMA.64x128x32.F32.E5M2.E5M2 R24, gdesc[UR16], R24 ;  /* 0x01e00000101879f3 */ /* 0x000fe20008703818 */
[----:B------:R-:W-:Y:S02]  /*2880*/  UIADD3 UR16, UR7, 0x6, URZ ;  /* 0x0000000607107890 */ /* 0x000fe4000fffe03f */
[----:B------:R-:W-:Y:S01]  /*2890*/  UIADD3 UR18, UR8, 0x6, URZ ;  /* 0x0000000608127890 */ /* 0x000fe2000fffe03f */
[----:B------:R-:W-:Y:S01]  /*28a0*/  UMOV UR17, 0x40000040 ;  /* 0x4000004000117882 */ /* 0x000fe20000000000 */
[----:B------:R-:W-:Y:S01]  /*28b0*/  UMOV UR19, 0x40000040 ;  /* 0x4000004000137882 */ /* 0x000fe20000000000 */
[----:B------:R-:W-:-:S06]  /*28c0*/  USEL UR7, URZ, 0x1, UP0 ;  /* 0x000000013f077887 */ /* 0x000fcc0008000000 */
[----:B------:R-:W-:Y:S01]  /*28d0*/  ISETP.NE.AND P0, PT, RZ, UR7, PT ;  /* 0x00000007ff007c0c */ /* 0x000fe2000bf05270 */
[----:B------:R-:W-:Y:S03]  /*28e0*/  QGMMA.64x128x32.F32.E5M2.E5M2 R24, gdesc[UR16], R24, gsb0 ;  /* 0x01e00000101879f3 */ /* 0x000fe60008003818 */
[----:B------:R-:W-:-:S09]  /*28f0*/  WARPGROUP.DEPBAR.LE gsb0, 0x1 ;  /* 0x00008000000079c5 */ /* 0x000fd20000010100 */
[----:B------:R-:W-:Y:S05]  /*2900*/  @!P0 BRA `(.L_x_32) ;  /* 0x0000000400088947 */ /* 0x000fea0003800000 */
[----:B------:R-:W-:Y:S02]  /*2910*/  WARPGROUP.DEPBAR.LE gsb0, 0x0 ;  /* 0x00008000000079c5 */ /* 0x000fe40000010000 */
[----:B------:R-:W-:-:S01]  /*2920*/  FADD R151, R24, R151 ;  /* 0x0000009718977221 */ /* 0x000fc20000000000 */
[----:B------:R-:W-:Y:S01]  /*2930*/  FADD R146, R25, R146 ;  /* 0x0000009219927221 */ /* 0x000fe20000000000 */
        /* <DEDUP_REMOVED lines=62> */
[----:B------:R-:W-:-:S06]  /*2d20*/  UMOV UR6, URZ ;  /* 0x0000003f00067c82 */ /* 0x000fcc0008000000 */
.L_x_32:
[----:B------:R-:W-:Y:S05]  /*2d30*/  @!P1 BRA `(.L_x_33) ;  /* 0x0000000000049947 */ /* 0x000fea0003800000 */
[----:B------:R-:W-:Y:S01]  /*2d40*/  BPT.TRAP 0x1 ;  /* 0x000000040000795c */ /* 0x000fe20000300000 */
.L_x_33:
[----:B------:R-:W-:-:S13]  /*2d50*/  ISETP.NE.AND P0, PT, R13, RZ, PT ;  /* 0x000000ff0d00720c */ /* 0x000fda0003f05270 */
[----:B01----:R-:W-:-:S05]  /*2d60*/  @P0 LEA R20, R19, UR9, 0x3 ;  /* 0x0000000913140c11 */ /* 0x003fca000f8e18ff */
[----:B------:R-:W-:-:S05]  /*2d70*/  @P0 VIADD R21, R20, 0x48 ;  /* 0x0000004814150836 */ /* 0x000fca0000000000 */
[----:B------:R-:W-:-:S04]  /*2d80*/  @P0 PRMT R21, R12, 0x654, R21 ;  /* 0x000006540c150816 */ /* 0x000fc80000000015 */
[----:B------:R0:W-:Y:S01]  /*2d90*/  @P0 SYNCS.ARRIVE.TRANS64.RED.A1T0 RZ, [R21+URZ], RZ ;  /* 0x000000ff15ff09a7 */ /* 0x0001e2000810043f */
[----:B------:R-:W-:-:S13]  /*2da0*/  ISETP.GT.U32.AND P0, PT, R7, 0x1, PT ;  /* 0x000000010700780c */ /* 0x000fda0003f04070 */
[----:B0-----:R-:W-:Y:S05]  /*2db0*/  @P0 BRA `(.L_x_34) ;  /* 0x0000000000040947 */ /* 0x001fea0003800000 */
[----:B------:R-:W-:Y:S01]  /*2dc0*/  BPT.TRAP 0x1 ;  /* 0x000000040000795c */ /* 0x000fe20000300000 */
.L_x_34:
[----:B------:R-:W-:Y:S01]  /*2dd0*/  UIADD3 UR20, UR20, 0x1, URZ ;  /* 0x0000000114147890 */ /* 0x000fe2000fffe03f */
[C---:B------:R-:W-:Y:S01]  /*2de0*/  ISETP.GT.AND P1, PT, R18.reuse, 0x1, PT ;  /* 0x000000011200780c */ /* 0x040fe20003f24270 */
[----:B------:R-:W-:Y:S02]  /*2df0*/  VIADD R19, R19, 0x1 ;  /* 0x0000000113137836 */ /* 0x000fe40000000000 */
[----:B------:R-:W-:Y:S01]  /*2e00*/  UISETP.NE.AND UP0, UPT, UR20, 0x9, UPT ;  /* 0x000000091400788c */ /* 0x000fe2000bf05270 */
[----:B------:R-:W-:Y:S02]  /*2e10*/  VIADD R18, R18, 0xffffffff ;  /* 0xffffffff12127836 */ /* 0x000fe40000000000 */
[C---:B------:R-:W-:Y:S01]  /*2e20*/  ISETP.NE.AND P0, PT, R19.reuse, 0x9, PT ;  /* 0x000000091300780c */ /* 0x040fe20003f05270 */
[----:B------:R-:W-:Y:S02]  /*2e30*/  USEL UR8, URZ, 0x1, UP0 ;  /* 0x000000013f087887 */ /* 0x000fe40008000000 */
[----:B------:R-:W-:Y:S01]  /*2e40*/  USEL UR20, UR20, URZ, UP0 ;  /* 0x0000003f14147287 */ /* 0x000fe20008000000 */
[----:B------:R-:W-:-:S03]  /*2e50*/  SEL R19, R19, RZ, P0 ;  /* 0x000000ff13137207 */ /* 0x000fc60000000000 */
[----:B------:R-:W-:Y:S01]  /*2e60*/  LOP3.LUT R152, R152, UR8, RZ, 0x3c, !PT ;  /* 0x0000000898987c12 */ /* 0x000fe2000f8e3cff */
[----:B------:R-:W-:Y:S01]  /*2e70*/  UMOV UR8, 0x1 ;  /* 0x0000000100087882 */ /* 0x000fe20000000000 */
[----:B------:R-:W-:Y:S06]  /*2e80*/  @P1 BRA `(.L_x_35) ;  /* 0xfffffff400d41947 */ /* 0x000fec000383ffff */
.L_x_27:
[----:B------:R-:W-:Y:S01]  /*2e90*/  UISETP.NE.AND UP0, UPT, UR6, URZ, UPT ;  /* 0x0000003f0600728c */ /* 0x000fe2000bf05270 */
[----:B01----:R-:W0:Y:S01]  /*2ea0*/  LDC R18, c[0x0][0x28c] ;  /* 0x0000a300ff127b82 */ /* 0x003e220000000800 */
[----:B------:R-:W-:Y:S02]  /*2eb0*/  IMAD.U32 R19, RZ, RZ, UR23 ;  /* 0x00000017ff137e24 */ /* 0x000fe4000f8e00ff */
[----:B------:R-:W-:-:S06]  /*2ec0*/  USEL UR6, URZ, 0x1, !UP0 ;  /* 0x000000013f067887 */ /* 0x000fcc000c000000 */
[----:B------:R-:W-:-:S13]  /*2ed0*/  ISETP.NE.AND P0, PT, RZ, UR6, PT ;  /* 0x00000006ff007c0c */ /* 0x000fda000bf05270 */
[----:B------:R-:W-:Y:S05]  /*2ee0*/  @!P0 BRA `(.L_x_36) ;  /* 0x0000000400048947 */ /* 0x000fea0003800000 */
[----:B------:R-:W-:Y:S02]  /*2ef0*/  WARPGROUP.DEPBAR.LE gsb0, 0x0 ;  /* 0x00008000000079c5 */ /* 0x000fe40000010000 */
[----:B------:R-:W-:Y:S01]  /*2f00*/  FADD R151, R24, R151 ;  /* 0x0000009718977221 */ /* 0x000fe20000000000 */
        /* <DEDUP_REMOVED lines=62> */
[----:B------:R-:W-:-:S07]  /*32f0*/  FADD R88, R88, R87 ;  /* 0x0000005758587221 */ /* 0x000fce0000000000 */
.L_x_36:
[----:B0-----:R-:W-:Y:S01]  /*3300*/  ISETP.GE.AND P0, PT, R18, 0x1, PT ;  /* 0x000000011200780c */ /* 0x001fe20003f06270 */
[----:B------:R0:W-:Y:S01]  /*3310*/  SYNCS.ARRIVE.TRANS64.A1T0 RZ, [R19+UR22], RZ ;  /* 0x000000ff13ff79a7 */ /* 0x0001e20008100016 */
[----:B------:R-:W-:-:S11]  /*3320*/  WARPGROUP.DEPBAR.LE gsb0, 0x0 ;  /* 0x00008000000079c5 */ /* 0x000fd60000010000 */
[----:B------:R-:W-:Y:S05]  /*3330*/  @!P0 BRA `(.L_x_37) ;  /* 0x0000000000488947 */ /* 0x000fea0003800000 */
[----:B------:R-:W-:-:S13]  /*3340*/  ISETP.NE.AND P0, PT, R148, 0x3, PT ;  /* 0x000000039400780c */ /* 0x000fda0003f05270 */
[----:B------:R-:W-:Y:S05]  /*3350*/  @!P0 BRA `(.L_x_38) ;  /* 0x0000000000048947 */ /* 0x000fea0003800000 */
[----:B------:R-:W-:Y:S01]  /*3360*/  BPT.TRAP 0x1 ;  /* 0x000000040000795c */ /* 0x000fe20000300000 */
.L_x_38:
[----:B------:R-:W-:-:S13]  /*3370*/  ISETP.NE.AND P0, PT, R13, RZ, PT ;  /* 0x000000ff0d00720c */ /* 0x000fda0003f05270 */
[----:B------:R-:W-:-:S05]  /*3380*/  VOTEU.ANY UP0, P0 ;  /* 0x00000000003f7886 */ /* 0x000fca0000000100 */
[----:B------:R-:W-:-:S06]  /*3390*/  @UP0 UIADD3 UR6, UR10, UR5, URZ ;  /* 0x000000050a060290 */ /* 0x000fcc000fffe03f */
[----:B------:R-:W-:Y:S02]  /*33a0*/  IMAD.U32 R18, RZ, RZ, UR6 ;  /* 0x00000006ff127e24 */ /* 0x000fe4000f8e00ff */
[----:B------:R-:W-:Y:S02]  /*33b0*/  IMAD.U32 R21, RZ, RZ, UR6 ;  /* 0x00000006ff157e24 */ /* 0x000fe4000f8e00ff */
[----:B0-----:R-:W-:-:S05]  /*33c0*/  @P0 IMAD.WIDE.U32 R18, R18, 0x38e38e39, RZ ;  /* 0x38e38e3912120825 */ /* 0x001fca00078e00ff */
[----:B------:R-:W-:-:S05]  /*33d0*/  @P0 SHF.R.U32.HI R18, RZ, 0x1, R19 ;  /* 0x00000001ff120819 */ /* 0x000fca0000011613 */
[----:B------:R-:W-:-:S05]  /*33e0*/  @P0 IMAD R18, R18, -0x9, R21 ;  /* 0xfffffff712120824 */ /* 0x000fca00078e0215 */
[----:B------:R-:W-:-:S05]  /*33f0*/  @P0 LEA R18, R18, UR9, 0x3 ;  /* 0x0000000912120c11 */ /* 0x000fca000f8e18ff */
[----:B------:R-:W-:-:S05]  /*3400*/  @P0 VIADD R19, R18, 0x48 ;  /* 0x0000004812130836 */ /* 0x000fca0000000000 */
[----:B------:R-:W-:-:S04]  /*3410*/  @P0 PRMT R19, R12, 0x654, R19 ;  /* 0x000006540c130816 */ /* 0x000fc80000000013 */
[----:B------:R1:W-:Y:S01]  /*3420*/  @P0 SYNCS.ARRIVE.TRANS64.RED.A1T0 RZ, [R19+URZ], RZ ;  /* 0x000000ff13ff09a7 */ /* 0x0003e2000810043f */
[----:B------:R-:W-:-:S13]  /*3430*/  ISETP.GT.U32.AND P0, PT, R7, 0x1, PT ;  /* 0x000000010700780c */ /* 0x000fda0003f04070 */
[----:B-1----:R-:W-:Y:S05]  /*3440*/  @P0 BRA `(.L_x_37) ;  /* 0x0000000000040947 */ /* 0x002fea0003800000 */
[----:B------:R-:W-:Y:S01]  /*3450*/  BPT.TRAP 0x1 ;  /* 0x000000040000795c */ /* 0x000fe20000300000 */
.L_x_37:
[----:B------:R-:W-:Y:S01]  /*3460*/  SHF.L.U32 R18, R150, 0x1f, RZ ;  /* 0x0000001f96127819 */ /* 0x000fe200000006ff */
[----:B------:R-:W-:Y:S01]  /*3470*/  UIADD3 UR5, UR21, UR5, URZ ;  /* 0x0000000515057290 */ /* 0x000fe2000fffe03f */
[----:B------:R-:W1:Y:S01]  /*3480*/  LDC R29, c[0x0][0x288] ;  /* 0x0000a200ff1d7b82 */ /* 0x000e620000000800 */
[----:B------:R-:W-:Y:S01]  /*3490*/  UISETP.GE.U32.AND UP1, UPT, UR21, 0x9, UPT ;  /* 0x000000091500788c */ /* 0x000fe2000bf26070 */
[----:B------:R-:W-:Y:S01]  /*34a0*/  IMAD.SHL.U32 R26, R16, 0x2, RZ ;  /* 0x00000002101a7824 */ /* 0x000fe200078e00ff */
[----:B------:R-:W-:Y:S02]  /*34b0*/  UISETP.GT.U32.AND UP0, UPT, UR5, 0x8, UPT ;  /* 0x000000080500788c */ /* 0x000fe4000bf04070 */
[----:B------:R-:W-:Y:S02]  /*34c0*/  UIMAD.WIDE.U32 UR6, UR5, 0x38e38e39, URZ ;  /* 0x38e38e39050678a5 */ /* 0x000fe4000f8e003f */
[----:B------:R-:W-:Y:S01]  /*34d0*/  UISETP.LT.U32.AND UP0, UPT, UR21, 0x9, UP0 ;  /* 0x000000091500788c */ /* 0x000fe20008701070 */
[----:B------:R-:W4:Y:S01]  /*34e0*/  SYNCS.PHASECHK.TRANS64.TRYWAIT P0, [UR11+0x8], R18 ;  /* 0x00000812ff0075a7 */ /* 0x000f22000800014b */
[----:B------:R-:W-:Y:S01]  /*34f0*/  USHF.R.U32.HI UR6, URZ, 0x1, UR7 ;  /* 0x000000013f067899 */ /* 0x000fe20008011607 */
[----:B------:R-:W-:Y:S01]  /*3500*/  SHF.R.S32.HI R27, RZ, 0x1f, R26 ;  /* 0x0000001fff1b7819 */ /* 0x000fe2000001141a */
[----:B------:R-:W-:-:S02]  /*3510*/  USEL UR8, URZ, 0x1, !UP0 ;  /* 0x000000013f087887 */ /* 0x000fc4000c000000 */
[----:B------:R-:W-:Y:S02]  /*3520*/  UIMAD UR5, UR6, -0x9, UR5 ;  /* 0xfffffff7060578a4 */ /* 0x000fe4000f8e0205 */
[----:B------:R-:W-:-:S04]  /*3530*/  ULOP3.LUT UR4, UR4, UR8, URZ, 0x3c, !UPT ;  /* 0x0000000804047292 */ /* 0x000fc8000f8e3c3f */
[----:B------:R-:W-:Y:S01]  /*3540*/  @UP1 ULOP3.LUT UR4, UR4, 0x1, UR6, 0x78, !UPT ;  /* 0x0000000104041892 */ /* 0x000fe2000f8e7806 */
[----:B-1--4-:R-:W-:Y:S11]  /*3550*/  @!P0 BRA `(.L_x_39) ;  /* 0x0000006000dc8947 */ /* 0x012ff60003800000 */
.L_x_202:
[----:B------:R-:W-:Y:S01]  /*3560*/  IMAD.SHL.U32 R28, R6, 0x40, RZ ;  /* 0x00000040061c7824 */ /* 0x000fe200078e00ff */
[----:B------:R-:W-:Y:S01]  /*3570*/  ULDC UR8, c[0x0][0x284] ;  /* 0x0000a10000087ab9 */ /* 0x000fe20000000800 */
[----:B------:R-:W-:Y:S01]  /*3580*/  IMAD.SHL.U32 R33, R5, 0x80, RZ ;  /* 0x0000008005217824 */ /* 0x000fe200078e00ff */
[----:B------:R-:W-:Y:S01]  /*3590*/  SHF.R.S32.HI R34, RZ, 0x1f, R4 ;  /* 0x0000001fff227819 */ /* 0x000fe20000011404 */
[----:B------:R-:W-:Y:S01]  /*35a0*/  ULDC.64 UR6, c[0x0][0x5d0] ;  /* 0x0001740000067ab9 */ /* 0x000fe20000000a00 */
[----:B------:R-:W-:Y:S01]  /*35b0*/  ISETP.GE.AND P0, PT, R28, UR8, PT ;  /* 0x000000081c007c0c */ /* 0x000fe2000bf06270 */
[----:B0-----:R-:W-:Y:S01]  /*35c0*/  IMAD.WIDE.U32 R18, R4, UR6, R26 ;  /* 0x0000000604127c25 */ /* 0x001fe2000f8e001a */
[----:B------:R-:W-:Y:S02]  /*35d0*/  SHF.R.S32.HI R32, RZ, 0x1f, R33 ;  /* 0x0000001fff207819 */ /* 0x000fe40000011421 */
[C---:B------:R-:W-:Y:S01]  /*35e0*/  ISETP.GE.OR P0, PT, R33.reuse, R29, P0 ;  /* 0x0000001d2100720c */ /* 0x040fe20000706670 */
[----:B------:R-:W-:Y:S01]  /*35f0*/  IMAD R5, R34, UR6, RZ ;  /* 0x0000000622057c24 */ /* 0x000fe2000f8e02ff */
[----:B------:R-:W-:-:S03]  /*3600*/  IADD3 R18, P1, R33, R18, RZ ;  /* 0x0000001221127210 */ /* 0x000fc60007f3e0ff */
[----:B------:R-:W-:-:S05]  /*3610*/  IMAD R5, R4, UR7, R5 ;  /* 0x0000000704057c24 */ /* 0x000fca000f8e0205 */
[----:B------:R-:W-:-:S03]  /*3620*/  IADD3.X R19, R32, R19, R5, P1, !PT ;  /* 0x0000001320137210 */ /* 0x000fc60000ffe405 */
[----:B------:R-:W-:Y:S05]  /*3630*/  @P0 BRA `(.L_x_40) ;  /* 0x0000004400b80947 */ /* 0x000fea0003800000 */
[----:B------:R-:W0:Y:S01]  /*3640*/  LDC.64 R30, c[0x0][0x5c8] ;  /* 0x00017200ff1e7b82 */ /* 0x000e220000000a00 */
[----:B------:R-:W-:Y:S01]  /*3650*/  IMAD.WIDE R24, R6, 0x40, R10 ;  /* 0x0000004006187825 */ /* 0x000fe200078e020a */
[----:B------:R-:W-:Y:S01]  /*3660*/  ULDC.64 UR6, c[0x0][0x5c0] ;  /* 0x0001700000067ab9 */ /* 0x000fe20000000a00 */
[----:B------:R-:W-:Y:S02]  /*3670*/  BSSY B0, `(.L_x_40) ;  /* 0x000046a000007945 */ /* 0x000fe40003800000 */
[----:B------:R-:W-:-:S04]  /*3680*/  IMAD R6, R16, -0x2, R29 ;  /* 0xfffffffe10067824 */ /* 0x000fc800078e021d */
[----:B------:R-:W-:Y:S02]  /*3690*/  IMAD.IADD R6, R6, 0x1, -R33 ;  /* 0x0000000106067824 */ /* 0x000fe400078e0a21 */
[-C--:B0-----:R-:W-:Y:S02]  /*36a0*/  IMAD R5, R25, R30.reuse, RZ ;  /* 0x0000001e19057224 */ /* 0x081fe400078e02ff */
[----:B------:R-:W-:-:S04]  /*36b0*/  IMAD.WIDE.U32 R18, R24, R30, R18 ;  /* 0x0000001e18127225 */ /* 0x000fc800078e0012 */
[----:B------:R-:W-:Y:S01]  /*36c0*/  IMAD R21, R24, R31, R5 ;  /* 0x0000001f18157224 */ /* 0x000fe200078e0205 */
[----:B------:R-:W-:Y:S02]  /*36d0*/  LEA R5, P0, R30, R18, 0x3 ;  /* 0x000000121e057211 */ /* 0x000fe400078018ff */
[----:B------:R-:W-:Y:S01]  /*36e0*/  IADD3 R20, P1, R18, UR6, RZ ;  /* 0x0000000612147c10 */ /* 0x000fe2000ff3e0ff */
[----:B------:R-:W-:Y:S01]  /*36f0*/  IMAD.IADD R21, R19, 0x1, R21 ;  /* 0x0000000113157824 */ /* 0x000fe200078e0215 */
[----:B------:R-:W-:-:S04]  /*3700*/  IADD3 R18, P3, R5, UR6, RZ ;  /* 0x0000000605127c10 */ /* 0x000fc8000ff7e0ff */
[----:B------:R-:W-:Y:S01]  /*3710*/  LEA.HI.X R5, R30, R21, R31, 0x3, P0 ;  /* 0x000000151e057211 */ /* 0x000fe200000f1c1f */
[----:B------:R-:W-:Y:S01]  /*3720*/  IMAD.IADD R30, R17, 0x1, -R28 ;  /* 0x00000001111e7824 */ /* 0x000fe200078e0a1c */
[----:B---3-5:R-:W-:Y:S02]  /*3730*/  FSETP.NEU.AND P0, PT, R15, RZ, PT ;  /* 0x000000ff0f00720b */ /* 0x028fe40003f0d000 */
[----:B------:R-:W-:Y:S02]  /*3740*/  IADD3.X R21, R21, UR7, RZ, P1, !PT ;  /* 0x0000000715157c10 */ /* 0x000fe40008ffe4ff */
[----:B------:R-:W-:-:S09]  /*3750*/  IADD3.X R19, R5, UR7, RZ, P3, !PT ;  /* 0x0000000705137c10 */ /* 0x000fd20009ffe4ff */
[----:B------:R-:W-:Y:S05]  /*3760*/  @!P0 BRA `(.L_x_41) ;  /* 0x0000003400608947 */ /* 0x000fea0003800000 */
[----:B------:R-:W-:Y:S01]  /*3770*/  ULDC.64 UR6, c[0x0][0x5b8] ;  /* 0x00016e0000067ab9 */ /* 0x000fe20000000a00 */
[----:B------:R-:W-:Y:S01]  /*3780*/  ULDC.64 UR16, c[0x0][0x5a8] ;  /* 0x00016a0000107ab9 */ /* 0x000fe20000000a00 */
[----:B------:R-:W-:Y:S01]  /*3790*/  IMAD.WIDE.U32 R26, R4, UR6, R26 ;  /* 0x00000006041a7c25 */ /* 0x000fe2000f8e001a */
[----:B------:R-:W-:Y:S01]  /*37a0*/  BSSY B1, `(.L_x_42) ;  /* 0x0000010000017945 */ /* 0x000fe20003800000 */
[----:B------:R-:W-:Y:S02]  /*37b0*/  PRMT R28, RZ, 0x7610, R28 ;  /* 0x00007610ff1c7816 */ /* 0x000fe4000000001c */
[----:B------:R-:W-:Y:S01]  /*37c0*/  IMAD R5, R34, UR6, RZ ;  /* 0x0000000622057c24 */ /* 0x000fe2000f8e02ff */
[----:B------:R-:W-:-:S03]  /*37d0*/  IADD3 R26, P0, R33, R26, RZ ;  /* 0x0000001a211a7210 */ /* 0x000fc60007f1e0ff */
[----:B------:R-:W-:Y:S01]  /*37e0*/  IMAD R5, R4, UR7, R5 ;  /* 0x0000000704057c24 */ /* 0x000fe2000f8e0205 */
[----:B------:R-:W-:Y:S02]  /*37f0*/  ULDC.64 UR6, c[0x0][0x5b0] ;  /* 0x00016c0000067ab9 */ /* 0x000fe40000000a00 */
[----:B------:R-:W-:Y:S02]  /*3800*/  IMAD R29, R25, UR6, RZ ;  /* 0x00000006191d7c24 */ /* 0x000fe4000f8e02ff */
[----:B------:R-:W-:Y:S02]  /*3810*/  IADD3.X R27, R32, R27, R5, P0, !PT ;  /* 0x0000001b201b7210 */ /* 0x000fe400007fe405 */
[----:B------:R-:W-:Y:S01]  /*3820*/  ISETP.GE.AND P0, PT, R30, 0x1, PT ;  /* 0x000000011e00780c */ /* 0x000fe20003f06270 */
[C---:B------:R-:W-:Y:S02]  /*3830*/  IMAD R29, R24.reuse, UR7, R29 ;  /* 0x00000007181d7c24 */ /* 0x040fe4000f8e021d */
[----:B------:R-:W-:Y:S01]  /*3840*/  IMAD.WIDE.U32 R4, R24, UR6, R26 ;  /* 0x0000000618047c25 */ /* 0x000fe2000f8e001a */
[----:B------:R-:W-:-:S02]  /*3850*/  ISETP.LT.OR P4, PT, R6, 0x1, !P0 ;  /* 0x000000010600780c */ /* 0x000fc40004781670 */
[----:B------:R-:W-:-:S04]  /*3860*/  IADD3 R4, P1, R4, UR16, RZ ;  /* 0x0000001004047c10 */ /* 0x000fc8000ff3e0ff */
[----:B------:R-:W-:-:S07]  /*3870*/  IADD3.X R5, R5, UR17, R29, P1, !PT ;  /* 0x0000001105057c10 */ /* 0x000fce0008ffe41d */
[----:B------:R-:W-:Y:S05]  /*3880*/  @P4 BRA `(.L_x_43) ;  /* 0x0000000000044947 */ /* 0x000fea0003800000 */
[----:B------:R0:W5:Y:S02]  /*3890*/  LDG.E.U8 R28, desc[UR14][R4.64] ;  /* 0x0000000e041c7981 */ /* 0x000164000c1e1100 */
.L_x_43:
[----:B------:R-:W-:Y:S05]  /*38a0*/  BSYNC B1 ;  /* 0x0000000000017941 */ /* 0x000fea0003800000 */
.L_x_42:
[----:B-----5:R-:W-:Y:S01]  /*38b0*/  LOP3.LUT R28, R28, 0xff, RZ, 0xc0, !PT ;  /* 0x000000ff1c1c7812 */ /* 0x020fe200078ec0ff */
[----:B------:R-:W-:Y:S01]  /*38c0*/  BSSY B1, `(.L_x_44) ;  /* 0x000000b000017945 */ /* 0x000fe20003800000 */
[----:B------:R-:W-:Y:S02]  /*38d0*/  ISETP.LT.OR P3, PT, R6, 0x2, !P0 ;  /* 0x000000020600780c */ /* 0x000fe40004761670 */
[----:B------:R-:W-:-:S05]  /*38e0*/  F2FP.F16.E5M2.UNPACK_B R28, R28 ;  /* 0x0000001cff1c723e */ /* 0x000fca00020004ff */
[----:B------:R-:W-:-:S05]  /*38f0*/  HADD2.F32 R28, -RZ, R28.H0_H0 ;  /* 0x2000001cff1c7230 */ /* 0x000fca0000004100 */
[----:B------:R-:W-:-:S04]  /*3900*/  FMUL R28, R28, R15 ;  /* 0x0000000f1c1c7220 */ /* 0x000fc80000400000 */
[----:B--2---:R-:W-:-:S05]  /*3910*/  FFMA R28, R151, R14, R28 ;  /* 0x0000000e971c7223 */ /* 0x004fca000000001c */
[----:B------:R-:W-:Y:S02]  /*3920*/  F2FP.SATFINITE.E5M2.F32.PACK_AB_MERGE_C R29, RZ, R28, RZ ;  /* 0x0000001cff1d723e */ /* 0x000fe400048060ff */
[----:B------:R-:W-:-:S03]  /*3930*/  PRMT R28, RZ, 0x7610, R28 ;  /* 0x00007610ff1c7816 */ /* 0x000fc6000000001c */
[----:B------:R1:W-:Y:S01]  /*3940*/  @!P4 STG.E.U8 desc[UR14][R20.64], R29 ;  /* 0x0000001d1400c986 */ /* 0x0003e2000c10110e */
[----:B------:R-:W-:Y:S05]  /*3950*/  @P3 BRA `(.L_x_45) ;  /* 0x0000000000043947 */ /* 0x000fea0003800000 */
[----:B------:R2:W5:Y:S02]  /*3960*/  LDG.E.U8 R28, desc[UR14][R4.64+0x1] ;  /* 0x0000010e041c7981 */ /* 0x000564000c1e1100 */
.L_x_45:
[----:B------:R-:W-:Y:S05]  /*3970*/  BSYNC B1 ;  /* 0x0000000000017941 */ /* 0x000fea0003800000 */
.L_x_44:
[----:B-----5:R-:W-:Y:S01]  /*3980*/  LOP3.LUT R28, R28, 0xff, RZ, 0xc0, !PT ;  /* 0x000000ff1c1c7812 */ /* 0x020fe200078ec0ff */
[----:B------:R-:W-:Y:S01]  /*3990*/  BSSY B1, `(.L_x_46) ;  /* 0x0000013000017945 */ /* 0x000fe20003800000 */
[----:B-1----:R-:W-:Y:S02]  /*39a0*/  IADD3 R29, P1, R24, 0x8, RZ ;  /* 0x00000008181d7810 */ /* 0x002fe40007f3e0ff */
[----:B------:R-:W-:-:S03]  /*39b0*/  F2FP.F16.E5M2.UNPACK_B R28, R28 ;  /* 0x0000001cff1c723e */ /* 0x000fc600020004ff */
[----:B------:R-:W-:Y:S01]  /*39c0*/  IMAD.X R24, RZ, RZ, R25, P1 ;  /* 0x000000ffff187224 */ /* 0x000fe200008e0619 */
[----:B------:R-:W-:Y:S01]  /*39d0*/  ISETP.GE.AND P1, PT, R30, 0x9, PT ;  /* 0x000000091e00780c */ /* 0x000fe20003f26270 */
[----:B------:R-:W-:Y:S02]  /*39e0*/  HADD2.F32 R28, -RZ, R28.H0_H0 ;  /* 0x2000001cff1c7230 */ /* 0x000fe40000004100 */
[----:B------:R-:W-:Y:S01]  /*39f0*/  IMAD R24, R24, UR6, RZ ;  /* 0x0000000618187c24 */ /* 0x000fe2000f8e02ff */
[----:B------:R-:W-:Y:S01]  /*3a00*/  ISETP.LT.OR P5, PT, R6, 0x1, !P1 ;  /* 0x000000010600780c */ /* 0x000fe20004fa1670 */
[----:B------:R-:W-:-:S04]  /*3a10*/  IMAD.WIDE.U32 R26, R29, UR6, R26 ;  /* 0x000000061d1a7c25 */ /* 0x000fc8000f8e001a */
[----:B------:R-:W-:Y:S01]  /*3a20*/  FMUL R25, R28, R15 ;  /* 0x0000000f1c197220 */ /* 0x000fe20000400000 */
[----:B------:R-:W-:-:S03]  /*3a30*/  IMAD R29, R29, UR7, R24 ;  /* 0x000000071d1d7c24 */ /* 0x000fc6000f8e0218 */
[----:B------:R-:W-:Y:S01]  /*3a40*/  FFMA R25, R146, R14, R25 ;  /* 0x0000000e92197223 */ /* 0x000fe20000000019 */
[----:B------:R-:W-:Y:S02]  /*3a50*/  IADD3 R24, P4, R26, UR16, RZ ;  /* 0x000000101a187c10 */ /* 0x000fe4000ff9e0ff */
[----:B------:R-:W-:Y:S02]  /*3a60*/  PRMT R26, RZ, 0x7610, R26 ;  /* 0x00007610ff1a7816 */ /* 0x000fe4000000001a */
[----:B------:R-:W-:Y:S02]  /*3a70*/  F2FP.SATFINITE.E5M2.F32.PACK_AB_MERGE_C R31, RZ, R25, RZ ;  /* 0x00000019ff1f723e */ /* 0x000fe400048060ff */
[----:B------:R-:W-:-:S03]  /*3a80*/  IADD3.X R25, R27, UR17, R29, P4, !PT ;  /* 0x000000111b197c10 */ /* 0x000fc6000a7fe41d */
[----:B------:R1:W-:Y:S01]  /*3a90*/  @!P3 STG.E.U8 desc[UR14][R20.64+0x1], R31 ;  /* 0x0000011f1400b986 */ /* 0x0003e2000c10110e */
[----:B------:R-:W-:Y:S05]  /*3aa0*/  @P5 BRA `(.L_x_47) ;  /* 0x0000000000045947 */ /* 0x000fea0003800000 */
[----:B------:R3:W5:Y:S02]  /*3ab0*/  LDG.E.U8 R26, desc[UR14][R24.64] ;  /* 0x0000000e181a7981 */ /* 0x000764000c1e1100 */
.L_x_47:
[----:B------:R-:W-:Y:S05]  /*3ac0*/  BSYNC B1 ;  /* 0x0000000000017941 */ /* 0x000fea0003800000 */
.L_x_46:
[----:B-----5:R-:W-:Y:S01]  /*3ad0*/  LOP3.LUT R26, R26, 0xff, RZ, 0xc0, !PT ;  /* 0x000000ff1a1a7812 */ /* 0x020fe200078ec0ff */
[----:B------:R-:W-:Y:S01]  /*3ae0*/  BSSY B1, `(.L_x_48) ;  /* 0x000000b000017945 */ /* 0x000fe20003800000 */
[----:B------:R-:W-:Y:S02]  /*3af0*/  ISETP.LT.OR P3, PT, R6, 0x2, !P1 ;  /* 0x000000020600780c */ /* 0x000fe40004f61670 */
[----:B------:R-:W-:-:S05]  /*3b00*/  F2FP.F16.E5M2.UNPACK_B R26, R26 ;  /* 0x0000001aff1a723e */ /* 0x000fca00020004ff */
[----:B------:R-:W-:-:S05]  /*3b10*/  HADD2.F32 R26, -RZ, R26.H0_H0 ;  /* 0x2000001aff1a7230 */ /* 0x000fca0000004100 */
[----:B------:R-:W-:-:S04]  /*3b20*/  FMUL R26, R26, R15 ;  /* 0x0000000f1a1a7220 */ /* 0x000fc80000400000 */
[----:B------:R-:W-:-:S05]  /*3b30*/  FFMA R26, R149, R14, R26 ;  /* 0x0000000e951a7223 */ /* 0x000fca000000001a */
[----:B------:R-:W-:Y:S02]  /*3b40*/  F2FP.SATFINITE.E5M2.F32.PACK_AB_MERGE_C R27, RZ, R26, RZ ;  /* 0x0000001aff1b723e */ /* 0x000fe400048060ff */
[----:B------:R-:W-:-:S03]  /*3b50*/  PRMT R26, RZ, 0x7610, R26 ;  /* 0x00007610ff1a7816 */ /* 0x000fc6000000001a */
[----:B------:R4:W-:Y:S01]  /*3b60*/  @!P5 STG.E.U8 desc[UR14][R18.64], R27 ;  /* 0x0000001b1200d986 */ /* 0x0009e2000c10110e */
[----:B------:R-:W-:Y:S05]  /*3b70*/  @P3 BRA `(.L_x_49) ;  /* 0x0000000000043947 */ /* 0x000fea0003800000 */
[----:B------:R0:W5:Y:S02]  /*3b80*/  LDG.E.U8 R26, desc[UR14][R24.64+0x1] ;  /* 0x0000010e181a7981 */ /* 0x000164000c1e1100 */
.L_x_49:
[----:B------:R-:W-:Y:S05]  /*3b90*/  BSYNC B1 ;  /* 0x0000000000017941 */ /* 0x000fea0003800000 */
.L_x_48:
[----:B-----5:R-:W-:Y:S01]  /*3ba0*/  LOP3.LUT R26, R26, 0xff, RZ, 0xc0, !PT ;  /* 0x000000ff1a1a7812 */ /* 0x020fe200078ec0ff */
[----:B------:R-:W-:Y:S01]  /*3bb0*/  BSSY B1, `(.L_x_50) ;  /* 0x000000b000017945 */ /* 0x000fe20003800000 */
[----:B------:R-:W-:Y:S02]  /*3bc0*/  ISETP.LT.OR P4, PT, R6, 0x9, !P0 ;  /* 0x000000090600780c */ /* 0x000fe40004781670 */
[----:B------:R-:W-:-:S05]  /*3bd0*/  F2FP.F16.E5M2.UNPACK_B R26, R26 ;  /* 0x0000001aff1a723e */ /* 0x000fca00020004ff */
[----:B------:R-:W-:-:S05]  /*3be0*/  HADD2.F32 R26, -RZ, R26.H0_H0 ;  /* 0x2000001aff1a7230 */ /* 0x000fca0000004100 */
[----:B----4-:R-:W-:Y:S01]  /*3bf0*/  FMUL R27, R26, R15 ;  /* 0x0000000f1a1b7220 */ /* 0x010fe20000400000 */
[----:B------:R-:W-:-:S03]  /*3c00*/  PRMT R26, RZ, 0x7610, R26 ;  /* 0x00007610ff1a7816 */ /* 0x000fc6000000001a */
[----:B------:R-:W-:-:S05]  /*3c10*/  FFMA R27, R144, R14, R27 ;  /* 0x0000000e901b7223 */ /* 0x000fca000000001b */
[----:B------:R-:W-:-:S05]  /*3c20*/  F2FP.SATFINITE.E5M2.F32.PACK_AB_MERGE_C R27, RZ, R27, RZ ;  /* 0x0000001bff1b723e */ /* 0x000fca00048060ff */
[----:B------:R4:W-:Y:S01]  /*3c30*/  @!P3 STG.E.U8 desc[UR14][R18.64+0x1], R27 ;  /* 0x0000011b1200b986 */ /* 0x0009e2000c10110e */
[----:B------:R-:W-:Y:S05]  /*3c40*/  @P4 BRA `(.L_x_51) ;  /* 0x0000000000044947 */ /* 0x000fea0003800000 */
[----:B------:R0:W5:Y:S02]  /*3c50*/  LDG.E.U8 R26, desc[UR14][R4.64+0x8] ;  /* 0x0000080e041a7981 */ /* 0x000164000c1e1100 */
.L_x_51:
[----:B------:R-:W-:Y:S05]  /*3c60*/  BSYNC B1 ;  /* 0x0000000000017941 */ /* 0x000fea0003800000 */
.L_x_50:
[----:B-----5:R-:W-:Y:S01]  /*3c70*/  LOP3.LUT R26, R26, 0xff, RZ, 0xc0, !PT ;  /* 0x000000ff1a1a7812 */ /* 0x020fe200078ec0ff */
[----:B------:R-:W-:Y:S01]  /*3c80*/  BSSY B1, `(.L_x_52) ;  /* 0x000000b000017945 */ /* 0x000fe20003800000 */
[----:B------:R-:W-:Y:S02]  /*3c90*/  ISETP.LT.OR P3, PT, R6, 0xa, !P0 ;  /* 0x0000000a0600780c */ /* 0x000fe40004761670 */
[----:B------:R-:W-:-:S05]  /*3ca0*/  F2FP.F16.E5M2.UNPACK_B R26, R26 ;  /* 0x0000001aff1a723e */ /* 0x000fca00020004ff */
[----:B------:R-:W-:-:S05]  /*3cb0*/  HADD2.F32 R26, -RZ, R26.H0_H0 ;  /* 0x2000001aff1a7230 */ /* 0x000fca0000004100 */
[----:B------:R-:W-:-:S04]  /*3cc0*/  FMUL R26, R26, R15 ;  /* 0x0000000f1a1a7220 */ /* 0x000fc80000400000 */
[----:B------:R-:W-:-:S05]  /*3cd0*/  FFMA R26, R147, R14, R26 ;  /* 0x0000000e931a7223 */ /* 0x000fca000000001a */
[----:B----4-:R-:W-:Y:S02]  /*3ce0*/  F2FP.SATFINITE.E5M2.F32.PACK_AB_MERGE_C R27, RZ, R26, RZ ;  /* 0x0000001aff1b723e */ /* 0x010fe400048060ff */
[----:B------:R-:W-:-:S03]  /*3cf0*/  PRMT R26, RZ, 0x7610, R26 ;  /* 0x00007610ff1a7816 */ /* 0x000fc6000000001a */
[----:B------:R4:W-:Y:S01]  /*3d00*/  @!P4 STG.E.U8 desc[UR14][R20.64+0x8], R27 ;  /* 0x0000081b1400c986 */ /* 0x0009e2000c10110e */
[----:B------:R-:W-:Y:S05]  /*3d10*/  @P3 BRA `(.L_x_53) ;  /* 0x0000000000043947 */ /* 0x000fea0003800000 */
[----:B------:R0:W5:Y:S02]  /*3d20*/  LDG.E.U8 R26, desc[UR14][R4.64+0x9] ;  /* 0x0000090e041a7981 */ /* 0x000164000c1e1100 */
.L_x_53:
[----:B------:R-:W-:Y:S05]  /*3d30*/  BSYNC B1 ;  /* 0x0000000000017941 */ /* 0x000fea0003800000 */
.L_x_52:
        /* <DEDUP_REMOVED lines=12> */
.L_x_55:
[----:B------:R-:W-:Y:S05]  /*3e00*/  BSYNC B1 ;  /* 0x0000000000017941 */ /* 0x000fea0003800000 */
.L_x_54:
        /* <DEDUP_REMOVED lines=12> */
.L_x_57:
[----:B------:R-:W-:Y:S05]  /*3ed0*/  BSYNC B1 ;  /* 0x0000000000017941 */ /* 0x000fea0003800000 */
.L_x_56:
        /* <DEDUP_REMOVED lines=12> */
.L_x_59:
[----:B------:R-:W-:Y:S05]  /*3fa0*/  BSYNC B1 ;  /* 0x0000000000017941 */ /* 0x000fea0003800000 */
.L_x_58:
        /* <DEDUP_REMOVED lines=12> */
.L_x_61:
[----:B------:R-:W-:Y:S05]  /*4070*/  BSYNC B1 ;  /* 0x0000000000017941 */ /* 0x000fea0003800000 */
.L_x_60:
        /* <DEDUP_REMOVED lines=12> */
.L_x_63:
[----:B------:R-:W-:Y:S05]  /*4140*/  BSYNC B1 ;  /* 0x0000000000017941 */ /* 0x000fea0003800000 */
.L_x_62:
        /* <DEDUP_REMOVED lines=12> */
.L_x_65:
[----:B------:R-:W-:Y:S05]  /*4210*/  BSYNC B1 ;  /* 0x0000000000017941 */ /* 0x000fea0003800000 */
.L_x_64:
        /* <DEDUP_REMOVED lines=12> */
.L_x_67:
[----:B------:R-:W-:Y:S05]  /*42e0*/  BSYNC B1 ;  /* 0x0000000000017941 */ /* 0x000fea0003800000 */
.L_x_66:
        /* <DEDUP_REMOVED lines=12> */
.L_x_69:
[----:B------:R-:W-:Y:S05]  /*43b0*/  BSYNC B1 ;  /* 0x0000000000017941 */ /* 0x000fea0003800000 */
.L_x_68:
        /* <DEDUP_REMOVED lines=12> */
.L_x_71:
[----:B------:R-:W-:Y:S05]  /*4480*/  BSYNC B1 ;  /* 0x0000000000017941 */ /* 0x000fea0003800000 */
.L_x_70:
        /* <DEDUP_REMOVED lines=12> */
.L_x_73:
[----:B------:R-:W-:Y:S05]  /*4550*/  BSYNC B1 ;  /* 0x0000000000017941 */ /* 0x000fea0003800000 */
.L_x_72:
        /* <DEDUP_REMOVED lines=12> */
.L_x_75:
[----:B------:R-:W-:Y:S05]  /*4620*/  BSYNC B1 ;  /* 0x0000000000017941 */ /* 0x000fea0003800000 */
.L_x_74:
        /* <DEDUP_REMOVED lines=12> */
.L_x_77:
[----:B------:R-:W-:Y:S05]  /*46f0*/  BSYNC B1 ;  /* 0x0000000000017941 */ /* 0x000fea0003800000 */
.L_x_76:
        /* <DEDUP_REMOVED lines=12> */
.L_x_79:
[----:B------:R-:W-:Y:S05]  /*47c0*/  BSYNC B1 ;  /* 0x0000000000017941 */ /* 0x000fea0003800000 */
.L_x_78:
        /* <DEDUP_REMOVED lines=12> */
.L_x_81:
[----:B------:R-:W-:Y:S05]  /*4890*/  BSYNC B1 ;  /* 0x0000000000017941 */ /* 0x000fea0003800000 */
.L_x_80:
        /* <DEDUP_REMOVED lines=12> */
.L_x_83:
[----:B------:R-:W-:Y:S05]  /*4960*/  BSYNC B1 ;  /* 0x0000000000017941 */ /* 0x000fea0003800000 */
.L_x_82:
        /* <DEDUP_REMOVED lines=12> */
.L_x_85:
[----:B------:R-:W-:Y:S05]  /*4a30*/  BSYNC B1 ;  /* 0x0000000000017941 */ /* 0x000fea0003800000 */
.L_x_84:
        /* <DEDUP_REMOVED lines=12> */
.L_x_87:
[----:B------:R-:W-:Y:S05]  /*4b00*/  BSYNC B1 ;  /* 0x0000000000017941 */ /* 0x000fea0003800000 */
.L_x_86:
        /* <DEDUP_REMOVED lines=12> */
.L_x_89:
[----:B------:R-:W-:Y:S05]  /*4bd0*/  BSYNC B1 ;  /* 0x0000000000017941 */ /* 0x000fea0003800000 */
.L_x_88:
        /* <DEDUP_REMOVED lines=12> */
.L_x_91:
[----:B------:R-:W-:Y:S05]  /*4ca0*/  BSYNC B1 ;  /* 0x0000000000017941 */ /* 0x000fea0003800000 */
.L_x_90:
        /* <DEDUP_REMOVED lines=12> */
.L_x_93:
[----:B------:R-:W-:Y:S05]  /*4d70*/  BSYNC B1 ;  /* 0x0000000000017941 */ /* 0x000fea0003800000 */
.L_x_92:
        /* <DEDUP_REMOVED lines=12> */
.L_x_95:
[----:B------:R-:W-:Y:S05]  /*4e40*/  BSYNC B1 ;  /* 0x0000000000017941 */ /* 0x000fea0003800000 */
.L_x_94:
        /* <DEDUP_REMOVED lines=12> */
.L_x_97:
[----:B------:R-:W-:Y:S05]  /*4f10*/  BSYNC B1 ;  /* 0x0000000000017941 */ /* 0x000fea0003800000 */
.L_x_96:
        /* <DEDUP_REMOVED lines=12> */
.L_x_99:
[----:B------:R-:W-:Y:S05]  /*4fe0*/  BSYNC B1 ;  /* 0x0000000000017941 */ /* 0x000fea0003800000 */
.L_x_98:
        /* <DEDUP_REMOVED lines=12> */
.L_x_101:
[----:B------:R-:W-:Y:S05]  /*50b0*/  BSYNC B1 ;  /* 0x0000000000017941 */ /* 0x000fea0003800000 */
.L_x_100:
        /* <DEDUP_REMOVED lines=12> */
.L_x_103:
[----:B------:R-:W-:Y:S05]  /*5180*/  BSYNC B1 ;  /* 0x0000000000017941 */ /* 0x000fea0003800000 */
.L_x_102:
        /* <DEDUP_REMOVED lines=12> */
.L_x_105:
[----:B------:R-:W-:Y:S05]  /*5250*/  BSYNC B1 ;  /* 0x0000000000017941 */ /* 0x000fea0003800000 */
.L_x_104:
        /* <DEDUP_REMOVED lines=12> */
.L_x_107:
[----:B------:R-:W-:Y:S05]  /*5320*/  BSYNC B1 ;  /* 0x0000000000017941 */ /* 0x000fea0003800000 */
.L_x_106:
        /* <DEDUP_REMOVED lines=12> */
.L_x_109:
[----:B------:R-:W-:Y:S05]  /*53f0*/  BSYNC B1 ;  /* 0x0000000000017941 */ /* 0x000fea0003800000 */
.L_x_108:
        /* <DEDUP_REMOVED lines=12> */
.L_x_111:
[----:B------:R-:W-:Y:S05]  /*54c0*/  BSYNC B1 ;  /* 0x0000000000017941 */ /* 0x000fea0003800000 */
.L_x_110:
        /* <DEDUP_REMOVED lines=12> */
.L_x_113:
[----:B------:R-:W-:Y:S05]  /*5590*/  BSYNC B1 ;  /* 0x0000000000017941 */ /* 0x000fea0003800000 */
.L_x_112:
        /* <DEDUP_REMOVED lines=12> */
.L_x_115:
[----:B------:R-:W-:Y:S05]  /*5660*/  BSYNC B1 ;  /* 0x0000000000017941 */ /* 0x000fea0003800000 */
.L_x_114:
        /* <DEDUP_REMOVED lines=12> */
.L_x_117:
[----:B------:R-:W-:Y:S05]  /*5730*/  BSYNC B1 ;  /* 0x0000000000017941 */ /* 0x000fea0003800000 */
.L_x_116:
        /* <DEDUP_REMOVED lines=12> */
.L_x_119:
[----:B------:R-:W-:Y:S05]  /*5800*/  BSYNC B1 ;  /* 0x0000000000017941 */ /* 0x000fea0003800000 */
.L_x_118:
        /* <DEDUP_REMOVED lines=12> */
.L_x_121:
[----:B------:R-:W-:Y:S05]  /*58d0*/  BSYNC B1 ;  /* 0x0000000000017941 */ /* 0x000fea0003800000 */
.L_x_120:
        /* <DEDUP_REMOVED lines=12> */
.L_x_123:
[----:B------:R-:W-:Y:S05]  /*59a0*/  BSYNC B1 ;  /* 0x0000000000017941 */ /* 0x000fea0003800000 */
.L_x_122:
        /* <DEDUP_REMOVED lines=12> */
.L_x_125:
[----:B------:R-:W-:Y:S05]  /*5a70*/  BSYNC B1 ;  /* 0x0000000000017941 */ /* 0x000fea0003800000 */
.L_x_124:
        /* <DEDUP_REMOVED lines=12> */
.L_x_127:
[----:B------:R-:W-:Y:S05]  /*5b40*/  BSYNC B1 ;  /* 0x0000000000017941 */ /* 0x000fea0003800000 */
.L_x_126:
        /* <DEDUP_REMOVED lines=12> */
.L_x_129:
[----:B------:R-:W-:Y:S05]  /*5c10*/  BSYNC B1 ;  /* 0x0000000000017941 */ /* 0x000fea0003800000 */
.L_x_128:
        /* <DEDUP_REMOVED lines=12> */
.L_x_131:
[----:B------:R-:W-:Y:S05]  /*5ce0*/  BSYNC B1 ;  /* 0x0000000000017941 */ /* 0x000fea0003800000 */
.L_x_130:
        /* <DEDUP_REMOVED lines=12> */
.L_x_133:
[----:B------:R-:W-:Y:S05]  /*5db0*/  BSYNC B1 ;  /* 0x0000000000017941 */ /* 0x000fea0003800000 */
.L_x_132:
        /* <DEDUP_REMOVED lines=12> */
.L_x_135:
[----:B------:R-:W-:Y:S05]  /*5e80*/  BSYNC B1 ;  /* 0x0000000000017941 */ /* 0x000fea0003800000 */
.L_x_134:
        /* <DEDUP_REMOVED lines=12> */
.L_x_137:
[----:B------:R-:W-:Y:S05]  /*5f50*/  BSYNC B1 ;  /* 0x0000000000017941 */ /* 0x000fea0003800000 */
.L_x_136:
        /* <DEDUP_REMOVED lines=12> */
.L_x_139:
[----:B------:R-:W-:Y:S05]  /*6020*/  BSYNC B1 ;  /* 0x0000000000017941 */ /* 0x000fea0003800000 */
.L_x_138:
        /* <DEDUP_REMOVED lines=12> */
.L_x_141:
[----:B------:R-:W-:Y:S05]  /*60f0*/  BSYNC B1 ;  /* 0x0000000000017941 */ /* 0x000fea0003800000 */
.L_x_140:
        /* <DEDUP_REMOVED lines=12> */
.L_x_143:
[----:B------:R-:W-:Y:S05]  /*61c0*/  BSYNC B1 ;  /* 0x0000000000017941 */ /* 0x000fea0003800000 */
.L_x_142:
        /* <DEDUP_REMOVED lines=12> */
.L_x_145:
[----:B------:R-:W-:Y:S05]  /*6290*/  BSYNC B1 ;  /* 0x0000000000017941 */ /* 0x000fea0003800000 */
.L_x_144:
        /* <DEDUP_REMOVED lines=12> */
.L_x_147:
[----:B------:R-:W-:Y:S05]  /*6360*/  BSYNC B1 ;  /* 0x0000000000017941 */ /* 0x000fea0003800000 */
.L_x_146:
        /* <DEDUP_REMOVED lines=12> */
.L_x_149:
[----:B------:R-:W-:Y:S05]  /*6430*/  BSYNC B1 ;  /* 0x0000000000017941 */ /* 0x000fea0003800000 */
.L_x_148:
        /* <DEDUP_REMOVED lines=12> */
.L_x_151:
[----:B------:R-:W-:Y:S05]  /*6500*/  BSYNC B1 ;  /* 0x0000000000017941 */ /* 0x000fea0003800000 */
.L_x_150:
        /* <DEDUP_REMOVED lines=12> */
.L_x_153:
[----:B------:R-:W-:Y:S05]  /*65d0*/  BSYNC B1 ;  /* 0x0000000000017941 */ /* 0x000fea0003800000 */
.L_x_152:
        /* <DEDUP_REMOVED lines=12> */
.L_x_155:
[----:B------:R-:W-:Y:S05]  /*66a0*/  BSYNC B1 ;  /* 0x0000000000017941 */ /* 0x000fea0003800000 */
.L_x_154:
        /* <DEDUP_REMOVED lines=12> */
.L_x_157:
[----:B------:R-:W-:Y:S05]  /*6770*/  BSYNC B1 ;  /* 0x0000000000017941 */ /* 0x000fea0003800000 */
.L_x_156:
        /* <DEDUP_REMOVED lines=12> */
.L_x_159:
[----:B------:R-:W-:Y:S05]  /*6840*/  BSYNC B1 ;  /* 0x0000000000017941 */ /* 0x000fea0003800000 */
.L_x_158:
        /* <DEDUP_REMOVED lines=12> */
.L_x_161:
[----:B------:R-:W-:Y:S05]  /*6910*/  BSYNC B1 ;  /* 0x0000000000017941 */ /* 0x000fea0003800000 */
.L_x_160:
        /* <DEDUP_REMOVED lines=12> */
.L_x_163:
[----:B------:R-:W-:Y:S05]  /*69e0*/  BSYNC B1 ;  /* 0x0000000000017941 */ /* 0x000fea0003800000 */
.L_x_162:
[----:B-----5:R-:W-:Y:S01]  /*69f0*/  LOP3.LUT R26, R26, 0xff, RZ, 0xc0, !PT ;  /* 0x000000ff1a1a7812 */ /* 0x020fe200078ec0ff */
[----:B------:R-:W-:Y:S01]  /*6a00*/  BSSY B1, `(.L_x_164) ;  /* 0x000000b000017945 */ /* 0x000fe20003800000 */
[----:B------:R-:W-:Y:S02]  /*6a10*/  ISETP.LT.OR P0, PT, R6, 0x7a, !P0 ;  /* 0x0000007a0600780c */ /* 0x000fe40004701670 */
[----:B------:R-:W-:-:S05]  /*6a20*/  F2FP.F16.E5M2.UNPACK_B R26, R26 ;  /* 0x0000001aff1a723e */ /* 0x000fca00020004ff */
[----:B------:R-:W-:-:S05]  /*6a30*/  HADD2.F32 R26, -RZ, R26.H0_H0 ;  /* 0x2000001aff1a7230 */ /* 0x000fca0000004100 */
[----:B------:R-:W-:-:S04]  /*6a40*/  FMUL R26, R26, R15 ;  /* 0x0000000f1a1a7220 */ /* 0x000fc80000400000 */
[----:B------:R-:W-:Y:S01]  /*6a50*/  FFMA R26, R23, R14, R26 ;  /* 0x0000000e171a7223 */ /* 0x000fe2000000001a */
[----:B------:R-:W-:-:S04]  /*6a60*/  PRMT R23, RZ, 0x7610, R23 ;  /* 0x00007610ff177816 */ /* 0x000fc80000000017 */
[----:B----4-:R-:W-:-:S05]  /*6a70*/  F2FP.SATFINITE.E5M2.F32.PACK_AB_MERGE_C R27, RZ, R26, RZ ;  /* 0x0000001aff1b723e */ /* 0x010fca00048060ff */
[----:B------:R4:W-:Y:S01]  /*6a80*/  @!P4 STG.E.U8 desc[UR14][R20.64+0x78], R27 ;  /* 0x0000781b1400c986 */ /* 0x0009e2000c10110e */
[----:B------:R-:W-:Y:S05]  /*6a90*/  @P0 BRA `(.L_x_165) ;  /* 0x0000000000040947 */ /* 0x000fea0003800000 */
[----:B------:R0:W5:Y:S02]  /*6aa0*/  LDG.E.U8 R23, desc[UR14][R4.64+0x79] ;  /* 0x0000790e04177981 */ /* 0x000164000c1e1100 */
.L_x_165:
[----:B------:R-:W-:Y:S05]  /*6ab0*/  BSYNC B1 ;  /* 0x0000000000017941 */ /* 0x000fea0003800000 */
.L_x_164:
[----:B-----5:R-:W-:Y:S01]  /*6ac0*/  LOP3.LUT R23, R23, 0xff, RZ, 0xc0, !PT ;  /* 0x000000ff17177812 */ /* 0x020fe200078ec0ff */
[----:B------:R-:W-:Y:S01]  /*6ad0*/  BSSY B1, `(.L_x_166) ;  /* 0x000000b000017945 */ /* 0x000fe20003800000 */
[----:B------:R-:W-:Y:S02]  /*6ae0*/  ISETP.LT.OR P3, PT, R6, 0x79, !P1 ;  /* 0x000000790600780c */ /* 0x000fe40004f61670 */
[----:B------:R-:W-:-:S05]  /*6af0*/  F2FP.F16.E5M2.UNPACK_B R23, R23 ;  /* 0x00000017ff17723e */ /* 0x000fca00020004ff */
[----:B0-2---:R-:W-:-:S05]  /*6b00*/  HADD2.F32 R4, -RZ, R23.H0_H0 ;  /* 0x20000017ff047230 */ /* 0x005fca0000004100 */
[----:B------:R-:W-:Y:S01]  /*6b10*/  FMUL R5, R4, R15 ;  /* 0x0000000f04057220 */ /* 0x000fe20000400000 */
[----:B------:R-:W-:-:S03]  /*6b20*/  PRMT R4, RZ, 0x7610, R4 ;  /* 0x00007610ff047816 */ /* 0x000fc60000000004 */
[----:B------:R-:W-:-:S05]  /*6b30*/  FFMA R5, R22, R14, R5 ;  /* 0x0000000e16057223 */ /* 0x000fca0000000005 */
[----:B------:R-:W-:-:S05]  /*6b40*/  F2FP.SATFINITE.E5M2.F32.PACK_AB_MERGE_C R5, RZ, R5, RZ ;  /* 0x00000005ff05723e */ /* 0x000fca00048060ff */
[----:B------:R0:W-:Y:S01]  /*6b50*/  @!P0 STG.E.U8 desc[UR14][R20.64+0x79], R5 ;  /* 0x0000790514008986 */ /* 0x0001e2000c10110e */
[----:B------:R-:W-:Y:S05]  /*6b60*/  @P3 BRA `(.L_x_167) ;  /* 0x0000000000043947 */ /* 0x000fea0003800000 */
[----:B------:R2:W5:Y:S02]  /*6b70*/  LDG.E.U8 R4, desc[UR14][R24.64+0x78] ;  /* 0x0000780e18047981 */ /* 0x000564000c1e1100 */
.L_x_167:
[----:B------:R-:W-:Y:S05]  /*6b80*/  BSYNC B1 ;  /* 0x0000000000017941 */ /* 0x000fea0003800000 */
.L_x_166:
[----:B-----5:R-:W-:Y:S01]  /*6b90*/  LOP3.LUT R4, R4, 0xff, RZ, 0xc0, !PT ;  /* 0x000000ff04047812 */ /* 0x020fe200078ec0ff */
[----:B------:R-:W-:Y:S01]  /*6ba0*/  BSSY B1, `(.L_x_168) ;  /* 0x000000b000017945 */ /* 0x000fe20003800000 */
[----:B------:R-:W-:Y:S02]  /*6bb0*/  ISETP.LT.OR P1, PT, R6, 0x7a, !P1 ;  /* 0x0000007a0600780c */ /* 0x000fe40004f21670 */
[----:B------:R-:W-:-:S05]  /*6bc0*/  F2FP.F16.E5M2.UNPACK_B R4, R4 ;  /* 0x00000004ff04723e */ /* 0x000fca00020004ff */
[----:B------:R-:W-:-:S05]  /*6bd0*/  HADD2.F32 R4, -RZ, R4.H0_H0 ;  /* 0x20000004ff047230 */ /* 0x000fca0000004100 */
[----:B------:R-:W-:-:S04]  /*6be0*/  FMUL R4, R4, R15 ;  /* 0x0000000f04047220 */ /* 0x000fc80000400000 */
[----:B------:R-:W-:-:S05]  /*6bf0*/  FFMA R4, R89, R14, R4 ;  /* 0x0000000e59047223 */ /* 0x000fca0000000004 */
[----:B0-----:R-:W-:Y:S02]  /*6c00*/  F2FP.SATFINITE.E5M2.F32.PACK_AB_MERGE_C R5, RZ, R4, RZ ;  /* 0x00000004ff05723e */ /* 0x001fe400048060ff */
[----:B------:R-:W-:-:S03]  /*6c10*/  PRMT R4, RZ, 0x7610, R4 ;  /* 0x00007610ff047816 */ /* 0x000fc60000000004 */
[----:B------:R0:W-:Y:S01]  /*6c20*/  @!P3 STG.E.U8 desc[UR14][R18.64+0x78], R5 ;  /* 0x000078051200b986 */ /* 0x0001e2000c10110e */
[----:B------:R-:W-:Y:S05]  /*6c30*/  @P1 BRA `(.L_x_169) ;  /* 0x0000000000041947 */ /* 0x000fea0003800000 */
[----:B------:R0:W5:Y:S02]  /*6c40*/  LDG.E.U8 R4, desc[UR14][R24.64+0x79] ;  /* 0x0000790e18047981 */ /* 0x000164000c1e1100 */
.L_x_169:
[----:B------:R-:W-:Y:S05]  /*6c50*/  BSYNC B1 ;  /* 0x0000000000017941 */ /* 0x000fea0003800000 */
.L_x_168:
[----:B------:R-:W-:Y:S05]  /*6c60*/  @P1 BRA `(.L_x_170) ;  /* 0x0000001000281947 */ /* 0x000fea0003800000 */
[----:B-----5:R-:W-:-:S04]  /*6c70*/  LOP3.LUT R4, R4, 0xff, RZ, 0xc0, !PT ;  /* 0x000000ff04047812 */ /* 0x020fc800078ec0ff */
[----:B------:R-:W-:-:S05]  /*6c80*/  F2FP.F16.E5M2.UNPACK_B R4, R4 ;  /* 0x00000004ff04723e */ /* 0x000fca00020004ff */
[----:B------:R-:W-:-:S05]  /*6c90*/  HADD2.F32 R4, -RZ, R4.H0_H0 ;  /* 0x20000004ff047230 */ /* 0x000fca0000004100 */
[----:B0-----:R-:W-:-:S04]  /*6ca0*/  FMUL R5, R4, R15 ;  /* 0x0000000f04057220 */ /* 0x001fc80000400000 */
[----:B------:R-:W-:-:S05]  /*6cb0*/  FFMA R5, R88, R14, R5 ;  /* 0x0000000e58057223 */ /* 0x000fca0000000005 */
[----:B------:R-:W-:-:S05]  /*6cc0*/  F2FP.SATFINITE.E5M2.F32.PACK_AB_MERGE_C R5, RZ, R5, RZ ;  /* 0x00000005ff05723e */ /* 0x000fca00048060ff */
[----:B------:R0:W-:Y:S01]  /*6cd0*/  STG.E.U8 desc[UR14][R18.64+0x79], R5 ;  /* 0x0000790512007986 */ /* 0x0001e2000c10110e */
[----:B------:R-:W-:Y:S05]  /*6ce0*/  BRA `(.L_x_170) ;  /* 0x0000001000087947 */ /* 0x000fea0003800000 */
.L_x_41:
[----:B------:R-:W-:Y:S01]  /*6cf0*/  ISETP.GE.AND P1, PT, R30, 0x1, PT ;  /* 0x000000011e00780c */ /* 0x000fe20003f26270 */
[-C--:B--2---:R-:W-:Y:S01]  /*6d00*/  FMUL R151, R151, R14.reuse ;  /* 0x0000000e97977220 */ /* 0x084fe20000400000 */
[-C--:B------:R-:W-:Y:S01]  /*6d10*/  FMUL R146, R146, R14.reuse ;  /* 0x0000000e92927220 */ /* 0x080fe20000400000 */
[----:B------:R-:W-:Y:S01]  /*6d20*/  ISETP.GE.AND P0, PT, R30, 0x9, PT ;  /* 0x000000091e00780c */ /* 0x000fe20003f06270 */
[-C--:B------:R-:W-:Y:S01]  /*6d30*/  FMUL R149, R149, R14.reuse ;  /* 0x0000000e95957220 */ /* 0x080fe20000400000 */
[----:B------:R-:W-:Y:S01]  /*6d40*/  ISETP.LT.OR P4, PT, R6, 0x1, !P1 ;  /* 0x000000010600780c */ /* 0x000fe20004f81670 */
[-C--:B------:R-:W-:Y:S01]  /*6d50*/  FMUL R144, R144, R14.reuse ;  /* 0x0000000e90907220 */ /* 0x080fe20000400000 */
[----:B------:R-:W-:Y:S01]  /*6d60*/  ISETP.LT.OR P5, PT, R6, 0x2, !P1 ;  /* 0x000000020600780c */ /* 0x000fe20004fa1670 */
[-C--:B------:R-:W-:Y:S01]  /*6d70*/  FMUL R147, R147, R14.reuse ;  /* 0x0000000e93937220 */ /* 0x080fe20000400000 */
[----:B------:R-:W-:Y:S01]  /*6d80*/  F2FP.SATFINITE.E5M2.F32.PACK_AB_MERGE_C R151, RZ, R151, RZ ;  /* 0x00000097ff97723e */ /* 0x000fe200048060ff */
[----:B------:R-:W-:Y:S01]  /*6d90*/  FMUL R142, R142, R14 ;  /* 0x0000000e8e8e7220 */ /* 0x000fe20000400000 */
[----:B------:R-:W-:Y:S01]  /*6da0*/  F2FP.SATFINITE.E5M2.F32.PACK_AB_MERGE_C R5, RZ, R146, RZ ;  /* 0x00000092ff05723e */ /* 0x000fe200048060ff */
[-C--:B------:R-:W-:Y:S01]  /*6db0*/  FMUL R145, R145, R14.reuse ;  /* 0x0000000e91917220 */ /* 0x080fe20000400000 */
[----:B------:R-:W-:Y:S01]  /*6dc0*/  ISETP.LT.OR P3, PT, R6, 0x1, !P0 ;  /* 0x000000010600780c */ /* 0x000fe20004761670 */
[-C--:B------:R-:W-:Y:S01]  /*6dd0*/  FMUL R140, R140, R14.reuse ;  /* 0x0000000e8c8c7220 */ /* 0x080fe20000400000 */
[C---:B------:R-:W-:Y:S01]  /*6de0*/  ISETP.LT.OR P6, PT, R6.reuse, 0xa, !P1 ;  /* 0x0000000a0600780c */ /* 0x040fe20004fc1670 */
[-C--:B------:R-:W-:Y:S01]  /*6df0*/  FMUL R143, R143, R14.reuse ;  /* 0x0000000e8f8f7220 */ /* 0x080fe20000400000 */
[----:B------:R-:W-:Y:S01]  /*6e00*/  F2FP.SATFINITE.E5M2.F32.PACK_AB_MERGE_C R149, RZ, R149, RZ ;  /* 0x00000095ff95723e */ /* 0x000fe200048060ff */
[----:B------:R-:W-:Y:S01]  /*6e10*/  @!P4 STG.E.U8 desc[UR14][R20.64], R151 ;  /* 0x000000971400c986 */ /* 0x000fe2000c10110e */
[----:B------:R-:W-:Y:S01]  /*6e20*/  ISETP.LT.OR P4, PT, R6, 0x2, !P0 ;  /* 0x000000020600780c */ /* 0x000fe20004781670 */
[----:B------:R-:W-:Y:S01]  /*6e30*/  FMUL R138, R138, R14 ;  /* 0x0000000e8a8a7220 */ /* 0x000fe20000400000 */
[----:B------:R-:W-:Y:S01]  /*6e40*/  F2FP.SATFINITE.E5M2.F32.PACK_AB_MERGE_C R25, RZ, R144, RZ ;  /* 0x00000090ff19723e */ /* 0x000fe200048060ff */
[----:B------:R0:W-:Y:S01]  /*6e50*/  @!P5 STG.E.U8 desc[UR14][R20.64+0x1], R5 ;  /* 0x000001051400d986 */ /* 0x0001e2000c10110e */
[C---:B------:R-:W-:Y:S01]  /*6e60*/  ISETP.LT.OR P5, PT, R6.reuse, 0x9, !P1 ;  /* 0x000000090600780c */ /* 0x040fe20004fa1670 */
[-C--:B------:R-:W-:Y:S01]  /*6e70*/  FMUL R141, R141, R14.reuse ;  /* 0x0000000e8d8d7220 */ /* 0x080fe20000400000 */
[----:B------:R-:W-:Y:S01]  /*6e80*/  F2FP.SATFINITE.E5M2.F32.PACK_AB_MERGE_C R147, RZ, R147, RZ ;  /* 0x00000093ff93723e */ /* 0x000fe200048060ff */
[----:B------:R-:W-:Y:S01]  /*6e90*/  @!P3 STG.E.U8 desc[UR14][R18.64], R149 ;  /* 0x000000951200b986 */ /* 0x000fe2000c10110e */
[----:B------:R-:W-:Y:S01]  /*6ea0*/  ISETP.LT.OR P3, PT, R6, 0x9, !P0 ;  /* 0x000000090600780c */ /* 0x000fe20004761670 */
[-C--:B------:R-:W-:Y:S01]  /*6eb0*/  FMUL R136, R136, R14.reuse ;  /* 0x0000000e88887220 */ /* 0x080fe20000400000 */
[----:B------:R-:W-:Y:S01]  /*6ec0*/  F2FP.SATFINITE.E5M2.F32.PACK_AB_MERGE_C R145, RZ, R145, RZ ;  /* 0x00000091ff91723e */ /* 0x000fe200048060ff */
[-C--:B------:R-:W-:Y:S01]  /*6ed0*/  FMUL R139, R139, R14.reuse ;  /* 0x0000000e8b8b7220 */ /* 0x080fe20000400000 */
[----:B------:R-:W-:Y:S01]  /*6ee0*/  F2FP.SATFINITE.E5M2.F32.PACK_AB_MERGE_C R143, RZ, R143, RZ ;  /* 0x0000008fff8f723e */ /* 0x000fe200048060ff */
[----:B------:R1:W-:Y:S01]  /*6ef0*/  @!P4 STG.E.U8 desc[UR14][R18.64+0x1], R25 ;  /* 0x000001191200c986 */ /* 0x0003e2000c10110e */
[----:B------:R-:W-:Y:S01]  /*6f00*/  ISETP.LT.OR P4, PT, R6, 0xa, !P0 ;  /* 0x0000000a0600780c */ /* 0x000fe20004781670 */
[----:B------:R-:W-:Y:S01]  /*6f10*/  FMUL R134, R134, R14 ;  /* 0x0000000e86867220 */ /* 0x000fe20000400000 */
[----:B0-----:R-:W-:Y:S01]  /*6f20*/  F2FP.SATFINITE.E5M2.F32.PACK_AB_MERGE_C R5, RZ, R142, RZ ;  /* 0x0000008eff05723e */ /* 0x001fe200048060ff */
[----:B------:R-:W-:Y:S01]  /*6f30*/  @!P5 STG.E.U8 desc[UR14][R20.64+0x8], R147 ;  /* 0x000008931400d986 */ /* 0x000fe2000c10110e */
[C---:B------:R-:W-:Y:S01]  /*6f40*/  ISETP.LT.OR P5, PT, R6.reuse, 0x11, !P1 ;  /* 0x000000110600780c */ /* 0x040fe20004fa1670 */
[-C--:B------:R-:W-:Y:S01]  /*6f50*/  FMUL R137, R137, R14.reuse ;  /* 0x0000000e89897220 */ /* 0x080fe20000400000 */
[----:B------:R-:W-:Y:S01]  /*6f60*/  F2FP.SATFINITE.E5M2.F32.PACK_AB_MERGE_C R141, RZ, R141, RZ ;  /* 0x0000008dff8d723e */ /* 0x000fe200048060ff */
[----:B------:R0:W-:Y:S01]  /*6f70*/  @!P6 STG.E.U8 desc[UR14][R20.64+0x9], R5 ;  /* 0x000009051400e986 */ /* 0x0001e2000c10110e */
[----:B------:R-:W-:Y:S01]  /*6f80*/  ISETP.LT.OR P6, PT, R6, 0x12, !P1 ;  /* 0x000000120600780c */ /* 0x000fe20004fc1670 */
[----:B------:R-:W-:Y:S01]  /*6f90*/  FMUL R132, R132, R14 ;  /* 0x0000000e84847220 */ /* 0x000fe20000400000 */
[----:B------:R-:W-:Y:S01]  /*6fa0*/  F2FP.SATFINITE.E5M2.F32.PACK_AB_MERGE_C R139, RZ, R139, RZ ;  /* 0x0000008bff8b723e */ /* 0x000fe200048060ff */
[----:B------:R-:W-:Y:S01]  /*6fb0*/  @!P3 STG.E.U8 desc[UR14][R18.64+0x8], R145 ;  /* 0x000008911200b986 */ /* 0x000fe2000c10110e */
[----:B-1----:R-:W-:Y:S01]  /*6fc0*/  F2FP.SATFINITE.E5M2.F32.PACK_AB_MERGE_C R25, RZ, R140, RZ ;  /* 0x0000008cff19723e */ /* 0x002fe200048060ff */
[-C--:B------:R-:W-:Y:S01]  /*6fd0*/  FMUL R135, R135, R14.reuse ;  /* 0x0000000e87877220 */ /* 0x080fe20000400000 */
[----:B------:R-:W-:Y:S01]  /*6fe0*/  ISETP.LT.OR P3, PT, R6, 0x11, !P0 ;  /* 0x000000110600780c */ /* 0x000fe20004761670 */
[-C--:B------:R-:W-:Y:S01]  /*6ff0*/  FMUL R130, R130, R14.reuse ;  /* 0x0000000e82827220 */ /* 0x080fe20000400000 */
[----:B------:R-:W-:Y:S01]  /*7000*/  F2FP.SATFINITE.E5M2.F32.PACK_AB_MERGE_C R137, RZ, R137, RZ ;  /* 0x00000089ff89723e */ /* 0x000fe200048060ff */
[----:B------:R1:W-:Y:S01]  /*7010*/  @!P4 STG.E.U8 desc[UR14][R18.64+0x9], R25 ;  /* 0x000009191200c986 */ /* 0x0003e2000c10110e */
[C---:B------:R-:W-:Y:S01]  /*7020*/  ISETP.LT.OR P4, PT, R6.reuse, 0x12, !P0 ;  /* 0x000000120600780c */ /* 0x040fe20004781670 */
[----:B------:R-:W-:Y:S01]  /*7030*/  FMUL R133, R133, R14 ;  /* 0x0000000e85857220 */ /* 0x000fe20000400000 */
[----:B0-----:R-:W-:Y:S01]  /*7040*/  F2FP.SATFINITE.E5M2.F32.PACK_AB_MERGE_C R5, RZ, R138, RZ ;  /* 0x0000008aff05723e */ /* 0x001fe200048060ff */
[----:B------:R-:W-:Y:S01]  /*7050*/  @!P5 STG.E.U8 desc[UR14][R20.64+0x10], R143 ;  /* 0x0000108f1400d986 */ /* 0x000fe2000c10110e */
[----:B------:R-:W-:Y:S01]  /*7060*/  ISETP.LT.OR P5, PT, R6, 0x19, !P1 ;  /* 0x000000190600780c */ /* 0x000fe20004fa1670 */
[-C--:B------:R-:W-:Y:S01]  /*7070*/  FMUL R128, R128, R14.reuse ;  /* 0x0000000e80807220 */ /* 0x080fe20000400000 */
[----:B------:R-:W-:Y:S01]  /*7080*/  F2FP.SATFINITE.E5M2.F32.PACK_AB_MERGE_C R135, RZ, R135, RZ ;  /* 0x00000087ff87723e */ /* 0x000fe200048060ff */
[----:B------:R0:W-:Y:S01]  /*7090*/  @!P6 STG.E.U8 desc[UR14][R20.64+0x11], R5 ;  /* 0x000011051400e986 */ /* 0x0001e2000c10110e */
[----:B------:R-:W-:Y:S01]  /*70a0*/  ISETP.LT.OR P6, PT, R6, 0x1a, !P1 ;  /* 0x0000001a0600780c */ /* 0x000fe20004fc1670 */
[-C--:B------:R-:W-:Y:S01]  /*70b0*/  FMUL R131, R131, R14.reuse ;  /* 0x0000000e83837220 */ /* 0x080fe20000400000 */
[----:B------:R-:W-:Y:S01]  /*70c0*/  FMUL R126, R126, R14 ;  /* 0x0000000e7e7e7220 */ /* 0x000fe20000400000 */
[----:B-1----:R-:W-:Y:S01]  /*70d0*/  F2FP.SATFINITE.E5M2.F32.PACK_AB_MERGE_C R25, RZ, R136, RZ ;  /* 0x00000088ff19723e */ /* 0x002fe200048060ff */
[----:B------:R-:W-:Y:S01]  /*70e0*/  @!P3 STG.E.U8 desc[UR14][R18.64+0x10], R141 ;  /* 0x0000108d1200b986 */ /* 0x000fe2000c10110e */
[C---:B------:R-:W-:Y:S01]  /*70f0*/  ISETP.LT.OR P3, PT, R6.reuse, 0x19, !P0 ;  /* 0x000000190600780c */ /* 0x040fe20004761670 */
        /* <DEDUP_REMOVED lines=37> */
[-C--:B------:R-:W-:Y:S01]  /*7350*/  FMUL R114, R114, R14.reuse ;  /* 0x0000000e72727220 */ /* 0x080fe20000400000 */
        /* <DEDUP_REMOVED lines=81> */
[C---:B------:R-:W-:Y:S01]  /*7870*/  ISETP.LT.OR P6, PT, R6.reuse, 0x52, !P1 ;  /* 0x000000520600780c */ /* 0x040fe20004fc1670 */
        /* <DEDUP_REMOVED lines=22> */
[----:B------:R-:W-:-:S02]  /*79e0*/  ISETP.LT.OR P3, PT, R6, 0x59, !P0 ;  /* 0x000000590600780c */ /* 0x000fc40004761670 */
[----:B------:R-:W-:Y:S01]  /*79f0*/  F2FP.SATFINITE.E5M2.F32.PACK_AB_MERGE_C R93, RZ, R93, RZ ;  /* 0x0000005dff5d723e */ /* 0x000fe200048060ff */
[----:B------:R1:W-:Y:S01]  /*7a00*/  @!P4 STG.E.U8 desc[UR14][R18.64+0x51], R25 ;  /* 0x000051191200c986 */ /* 0x0003e2000c10110e */
[C---:B------:R-:W-:Y:S02]  /*7a10*/  ISETP.LT.OR P4, PT, R6.reuse, 0x5a, !P0 ;  /* 0x0000005a0600780c */ /* 0x040fe40004781670 */
[----:B0-----:R-:W-:Y:S01]  /*7a20*/  F2FP.SATFINITE.E5M2.F32.PACK_AB_MERGE_C R5, RZ, R102, RZ ;  /* 0x00000066ff05723e */ /* 0x001fe200048060ff */
[----:B------:R-:W-:Y:S01]  /*7a30*/  @!P5 STG.E.U8 desc[UR14][R20.64+0x58], R107 ;  /* 0x0000586b1400d986 */ /* 0x000fe2000c10110e */
[C---:B------:R-:W-:Y:S02]  /*7a40*/  ISETP.LT.OR P5, PT, R6.reuse, 0x61, !P1 ;  /* 0x000000610600780c */ /* 0x040fe40004fa1670 */
[----:B------:R-:W-:Y:S01]  /*7a50*/  F2FP.SATFINITE.E5M2.F32.PACK_AB_MERGE_C R23, RZ, R23, RZ ;  /* 0x00000017ff17723e */ /* 0x000fe200048060ff */
[----:B------:R0:W-:Y:S01]  /*7a60*/  @!P6 STG.E.U8 desc[UR14][R20.64+0x59], R5 ;  /* 0x000059051400e986 */ /* 0x0001e2000c10110e */
[----:B------:R-:W-:-:S02]  /*7a70*/  ISETP.LT.OR P6, PT, R6, 0x62, !P1 ;  /* 0x000000620600780c */ /* 0x000fc40004fc1670 */
[----:B------:R-:W-:Y:S01]  /*7a80*/  F2FP.SATFINITE.E5M2.F32.PACK_AB_MERGE_C R89, RZ, R89, RZ ;  /* 0x00000059ff59723e */ /* 0x000fe200048060ff */
[----:B------:R-:W-:Y:S01]  /*7a90*/  @!P3 STG.E.U8 desc[UR14][R18.64+0x58], R105 ;  /* 0x000058691200b986 */ /* 0x000fe2000c10110e */
[----:B-1----:R-:W-:Y:S02]  /*7aa0*/  F2FP.SATFINITE.E5M2.F32.PACK_AB_MERGE_C R25, RZ, R100, RZ ;  /* 0x00000064ff19723e */ /* 0x002fe400048060ff */
[C---:B------:R-:W-:Y:S02]  /*7ab0*/  ISETP.LT.OR P3, PT, R6.reuse, 0x61, !P0 ;  /* 0x000000610600780c */ /* 0x040fe40004761670 */
[----:B------:R-:W-:Y:S01]  /*7ac0*/  F2FP.SATFINITE.E5M2.F32.PACK_AB_MERGE_C R27, RZ, R88, RZ ;  /* 0x00000058ff1b723e */ /* 0x000fe200048060ff */
[----:B------:R1:W-:Y:S01]  /*7ad0*/  @!P4 STG.E.U8 desc[UR14][R18.64+0x59], R25 ;  /* 0x000059191200c986 */ /* 0x0003e2000c10110e */
[C---:B------:R-:W-:Y:S02]  /*7ae0*/  ISETP.LT.OR P4, PT, R6.reuse, 0x62, !P0 ;  /* 0x000000620600780c */ /* 0x040fe40004781670 */
[----:B0-----:R-:W-:Y:S01]  /*7af0*/  F2FP.SATFINITE.E5M2.F32.PACK_AB_MERGE_C R5, RZ, R98, RZ ;  /* 0x00000062ff05723e */ /* 0x001fe200048060ff */
[----:B------:R-:W-:Y:S01]  /*7b00*/  @!P5 STG.E.U8 desc[UR14][R20.64+0x60], R101 ;  /* 0x000060651400d986 */ /* 0x000fe2000c10110e */
[----:B------:R-:W-:-:S03]  /*7b10*/  ISETP.LT.OR P5, PT, R6, 0x69, !P1 ;  /* 0x000000690600780c */ /* 0x000fc60004fa1670 */
[----:B------:R0:W-:Y:S01]  /*7b20*/  @!P6 STG.E.U8 desc[UR14][R20.64+0x61], R5 ;  /* 0x000061051400e986 */ /* 0x0001e2000c10110e */
[C---:B------:R-:W-:Y:S02]  /*7b30*/  ISETP.LT.OR P6, PT, R6.reuse, 0x6a, !P1 ;  /* 0x0000006a0600780c */ /* 0x040fe40004fc1670 */
[----:B-1----:R-:W-:Y:S01]  /*7b40*/  F2FP.SATFINITE.E5M2.F32.PACK_AB_MERGE_C R25, RZ, R96, RZ ;  /* 0x00000060ff19723e */ /* 0x002fe200048060ff */
[----:B------:R-:W-:Y:S01]  /*7b50*/  @!P3 STG.E.U8 desc[UR14][R18.64+0x60], R103 ;  /* 0x000060671200b986 */ /* 0x000fe2000c10110e */
[----:B------:R-:W-:-:S03]  /*7b60*/  ISETP.LT.OR P3, PT, R6, 0x69, !P0 ;  /* 0x000000690600780c */ /* 0x000fc60004761670 */
        /* <DEDUP_REMOVED lines=12> */
[C---:B------:R-:W-:Y:S01]  /*7c30*/  ISETP.LT.OR P1, PT, R6.reuse, 0x7a, !P1 ;  /* 0x0000007a0600780c */ /* 0x040fe20004f21670 */
[----:B------:R2:W-:Y:S01]  /*7c40*/  @!P5 STG.E.U8 desc[UR14][R20.64+0x70], R95 ;  /* 0x0000705f1400d986 */ /* 0x0005e2000c10110e */
[C---:B------:R-:W-:Y:S02]  /*7c50*/  ISETP.LT.OR P5, PT, R6.reuse, 0x72, !P0 ;  /* 0x000000720600780c */ /* 0x040fe400047a1670 */
[----:B0-----:R-:W-:Y:S01]  /*7c60*/  F2FP.SATFINITE.E5M2.F32.PACK_AB_MERGE_C R5, RZ, R90, RZ ;  /* 0x0000005aff05723e */ /* 0x001fe200048060ff */
[----:B------:R2:W-:Y:S01]  /*7c70*/  @!P6 STG.E.U8 desc[UR14][R20.64+0x71], R91 ;  /* 0x0000715b1400e986 */ /* 0x0005e2000c10110e */
[C---:B------:R-:W-:Y:S02]  /*7c80*/  ISETP.LT.OR P6, PT, R6.reuse, 0x79, !P0 ;  /* 0x000000790600780c */ /* 0x040fe400047c1670 */
[----:B------:R-:W-:Y:S01]  /*7c90*/  ISETP.LT.OR P0, PT, R6, 0x7a, !P0 ;  /* 0x0000007a0600780c */ /* 0x000fe20004701670 */
[----:B------:R2:W-:Y:S01]  /*7ca0*/  @!P3 STG.E.U8 desc[UR14][R18.64+0x70], R93 ;  /* 0x0000705d1200b986 */ /* 0x0005e2000c10110e */
[----:B-1----:R-:W-:-:S05]  /*7cb0*/  F2FP.SATFINITE.E5M2.F32.PACK_AB_MERGE_C R25, RZ, R22, RZ ;  /* 0x00000016ff19723e */ /* 0x002fca00048060ff */
[----:B------:R2:W-:Y:S04]  /*7cc0*/  @!P5 STG.E.U8 desc[UR14][R18.64+0x71], R5 ;  /* 0x000071051200d986 */ /* 0x0005e8000c10110e */
[----:B------:R2:W-:Y:S04]  /*7cd0*/  @!P4 STG.E.U8 desc[UR14][R20.64+0x78], R23 ;  /* 0x000078171400c986 */ /* 0x0005e8000c10110e */
[----:B------:R2:W-:Y:S04]  /*7ce0*/  @!P1 STG.E.U8 desc[UR14][R20.64+0x79], R25 ;  /* 0x0000791914009986 */ /* 0x0005e8000c10110e */
[----:B------:R2:W-:Y:S04]  /*7cf0*/  @!P6 STG.E.U8 desc[UR14][R18.64+0x78], R89 ;  /* 0x000078591200e986 */ /* 0x0005e8000c10110e */
[----:B------:R2:W-:Y:S02]  /*7d00*/  @!P0 STG.E.U8 desc[UR14][R18.64+0x79], R27 ;  /* 0x0000791b12008986 */ /* 0x0005e4000c10110e */
.L_x_170:
[----:B------:R-:W-:Y:S05]  /*7d10*/  BSYNC B0 ;  /* 0x0000000000007941 */ /* 0x000fea0003800000 */
.L_x_40:
[C---:B------:R-:W-:Y:S01]  /*7d20*/  LEA R2, P0, R8.reuse, R2, 0x1 ;  /* 0x0000000208027211 */ /* 0x040fe200078008ff */
[----:B------:R-:W-:Y:S01]  /*7d30*/  ULDC.64 UR6, c[0x0][0x650] ;  /* 0x0001940000067ab9 */ /* 0x000fe20000000a00 */
[----:B-----5:R-:W-:Y:S01]  /*7d40*/  IMAD.U32 R4, RZ, RZ, UR12 ;  /* 0x0000000cff047e24 */ /* 0x020fe2000f8e00ff */
[----:B0-2---:R-:W-:Y:S01]  /*7d50*/  PRMT R18, RZ, 0x7610, R18 ;  /* 0x00007610ff127816 */ /* 0x005fe20000000012 */
[----:B------:R-:W-:Y:S01]  /*7d60*/  IMAD.MOV.U32 R6, RZ, RZ, -0x1 ;  /* 0xffffffffff067424 */ /* 0x000fe200078e00ff */
[----:B------:R-:W-:Y:S01]  /*7d70*/  LEA.HI.X R3, R8, R3, R0, 0x1, P0 ;  /* 0x0000000308037211 */ /* 0x000fe200000f0c00 */
[----:B------:R0:W-:Y:S01]  /*7d80*/  SYNCS.ARRIVE.TRANS64.A1T0 RZ, [R4+UR22], RZ ;  /* 0x000000ff04ff79a7 */ /* 0x0001e20008100016 */
[----:B------:R-:W-:Y:S01]  /*7d90*/  ISETP.GE.U32.AND P0, PT, R2, UR6, PT ;  /* 0x0000000602007c0c */ /* 0x000fe2000bf06070 */
[----:B------:R-:W-:-:S03]  /*7da0*/  IMAD.MOV.U32 R5, RZ, RZ, -0x1 ;  /* 0xffffffffff057424 */ /* 0x000fc600078e00ff */
[----:B------:R-:W-:Y:S01]  /*7db0*/  ISETP.GE.U32.AND.EX P0, PT, R3, UR7, PT, P0 ;  /* 0x0000000703007c0c */ /* 0x000fe2000bf06100 */
[----:B0-----:R-:W-:-:S12]  /*7dc0*/  IMAD.MOV.U32 R4, RZ, RZ, -0x1 ;  /* 0xffffffffff047424 */ /* 0x001fd800078e00ff */
[----:B------:R-:W-:Y:S05]  /*7dd0*/  @P0 BRA `(.L_x_171) ;  /* 0x0000000400600947 */ /* 0x000fea0003800000 */
[----:B------:R-:W0:Y:S01]  /*7de0*/  S2R R28, SR_CTAID.X ;  /* 0x00000000001c7919 */ /* 0x000e220000002500 */
[----:B------:R-:W2:Y:S01]  /*7df0*/  LDC.64 R22, c[0x0][0x628] ;  /* 0x00018a00ff167b82 */ /* 0x000ea20000000a00 */
[----:B------:R-:W-:Y:S01]  /*7e00*/  ULDC UR6, c[0x0][0x150] ;  /* 0x0000540000067ab9 */ /* 0x000fe20000000800 */
[----:B-1--4-:R-:W-:Y:S01]  /*7e10*/  IMAD.MOV.U32 R20, RZ, RZ, R2 ;  /* 0x000000ffff147224 */ /* 0x012fe200078e0002 */
[----:B------:R-:W1:Y:S01]  /*7e20*/  S2R R30, SR_CTAID.Y ;  /* 0x00000000001e7919 */ /* 0x000e620000002600 */
[----:B------:R-:W-:-:S04]  /*7e30*/  IMAD.MOV.U32 R21, RZ, RZ, R3 ;  /* 0x000000ffff157224 */ /* 0x000fc800078e0003 */
[----:B------:R-:W4:Y:S08]  /*7e40*/  LDC R31, c[0x0][0x144] ;  /* 0x00005100ff1f7b82 */ /* 0x000f300000000800 */
[----:B------:R-:W1:Y:S08]  /*7e50*/  LDC R6, c[0x0][0x630] ;  /* 0x00018c00ff067b82 */ /* 0x000e700000000800 */
[----:B------:R-:W1:Y:S01]  /*7e60*/  LDC.64 R26, c[0x0][0x620] ;  /* 0x00018800ff1a7b82 */ /* 0x000e620000000a00 */
[----:B--2---:R-:W-:-:S04]  /*7e70*/  ISETP.NE.U32.AND P0, PT, R22, RZ, PT ;  /* 0x000000ff1600720c */ /* 0x004fc80003f05070 */
[----:B------:R-:W-:Y:S02]  /*7e80*/  ISETP.NE.AND.EX P0, PT, R23, RZ, PT, P0 ;  /* 0x000000ff1700720c */ /* 0x000fe40003f05300 */
[----:B0-----:R-:W-:-:S05]  /*7e90*/  I2FP.F32.U32 R4, R28 ;  /* 0x0000001c00047245 */ /* 0x001fca0000201000 */
[----:B------:R-:W-:-:S04]  /*7ea0*/  FMUL R4, R4, UR6 ;  /* 0x0000000604047c20 */ /* 0x000fc80008400000 */
[----:B------:R0:W2:Y:S02]  /*7eb0*/  F2I.U32.TRUNC.NTZ R29, R4 ;  /* 0x00000004001d7305 */ /* 0x0000a4000020f000 */
[----:B----4-:R-:W-:Y:S05]  /*7ec0*/  @!P0 BRA `(.L_x_172) ;  /* 0x0000000000288947 */ /* 0x010fea0003800000 */
[----:B------:R-:W4:Y:S02]  /*7ed0*/  LDC R5, c[0x0][0x634] ;  /* 0x00018d00ff057b82 */ /* 0x000f240000000800 */
[----:B----4-:R-:W-:-:S05]  /*7ee0*/  IADD3 R21, P0, R2, R5, RZ ;  /* 0x0000000502157210 */ /* 0x010fca0007f1e0ff */
[----:B---3--:R-:W-:-:S04]  /*7ef0*/  IMAD.X R25, RZ, RZ, R3, P0 ;  /* 0x000000ffff197224 */ /* 0x008fc800000e0603 */
[----:B0-----:R-:W-:-:S04]  /*7f00*/  IMAD.WIDE.U32 R4, R25, R22, RZ ;  /* 0x0000001619047225 */ /* 0x001fc800078e00ff */
[----:B------:R-:W-:-:S04]  /*7f10*/  IMAD.WIDE.U32 R18, P0, R21, R23, R4 ;  /* 0x0000001715127225 */ /* 0x000fc80007800004 */
[----:B------:R-:W-:-:S04]  /*7f20*/  IMAD.WIDE.U32 R4, R21, R22, RZ ;  /* 0x0000001615047225 */ /* 0x000fc800078e00ff */
[----:B------:R-:W-:Y:S01]  /*7f30*/  IMAD.X R21, RZ, RZ, RZ, P0 ;  /* 0x000000ffff157224 */ /* 0x000fe200000e06ff */
[----:B------:R-:W-:Y:S01]  /*7f40*/  IADD3 RZ, P0, R5, R18, RZ ;  /* 0x0000001205ff7210 */ /* 0x000fe20007f1e0ff */
[----:B------:R-:W-:-:S04]  /*7f50*/  IMAD.MOV.U32 R20, RZ, RZ, R19 ;  /* 0x000000ffff147224 */ /* 0x000fc800078e0013 */
[----:B------:R-:W-:-:S08]  /*7f60*/  IMAD.WIDE.U32.X R20, R25, R23, R20, P0 ;  /* 0x0000001719147225 */ /* 0x000fd000000e0414 */
.L_x_172:
[-CC-:B-1-3--:R-:W-:Y:S01]  /*7f70*/  SHF.R.U64 R24, R20, R6.reuse, R21.reuse ;  /* 0x0000000614187219 */ /* 0x18afe20000001215 */
[----:B------:R-:W1:Y:S01]  /*7f80*/  LDC.64 R34, c[0x0][0x640] ;  /* 0x00019000ff227b82 */ /* 0x000e620000000a00 */
[----:B0-----:R-:W-:Y:S01]  /*7f90*/  SHF.R.U32.HI R4, RZ, R6, R21 ;  /* 0x00000006ff047219 */ /* 0x001fe20000011615 */
[----:B--2---:R-:W-:Y:S01]  /*7fa0*/  IMAD.MOV R29, RZ, RZ, -R29 ;  /* 0x000000ffff1d7224 */ /* 0x004fe200078e0a1d */
[----:B------:R-:W-:Y:S01]  /*7fb0*/  IADD3 R19, P0, RZ, -R24, RZ ;  /* 0x80000018ff137210 */ /* 0x000fe20007f1e0ff */
[----:B------:R-:W-:Y:S01]  /*7fc0*/  ULDC UR6, c[0x0][0x154] ;  /* 0x0000550000067ab9 */ /* 0x000fe20000000800 */
[----:B------:R-:W-:Y:S02]  /*7fd0*/  IMAD.MOV.U32 R21, RZ, RZ, 0x1 ;  /* 0x00000001ff157424 */ /* 0x000fe400078e00ff */
[----:B------:R-:W-:Y:S01]  /*7fe0*/  IMAD R29, R31, R29, R28 ;  /* 0x0000001d1f1d7224 */ /* 0x000fe200078e021c */
[----:B------:R-:W0:Y:S01]  /*7ff0*/  LDC R18, c[0x0][0x618] ;  /* 0x00018600ff127b82 */ /* 0x000e220000000800 */
[----:B------:R-:W-:-:S04]  /*8000*/  IMAD.X R5, RZ, RZ, ~R4, P0 ;  /* 0x000000ffff057224 */ /* 0x000fc800000e0e04 */
[-C--:B------:R-:W-:Y:S02]  /*8010*/  IMAD R6, R5, R26.reuse, RZ ;  /* 0x0000001a05067224 */ /* 0x080fe400078e02ff */
[C---:B------:R-:W-:Y:S01]  /*8020*/  IMAD.WIDE.U32 R4, R19.reuse, R26, R2 ;  /* 0x0000001a13047225 */ /* 0x040fe200078e0002 */
[----:B------:R-:W2:Y:S03]  /*8030*/  LDC R20, c[0x0][0x608] ;  /* 0x00018200ff147b82 */ /* 0x000ea60000000800 */
[----:B------:R-:W-:Y:S01]  /*8040*/  IMAD R19, R19, R27, R6 ;  /* 0x0000001b13137224 */ /* 0x000fe200078e0206 */
[----:B------:R-:W-:-:S03]  /*8050*/  I2FP.F32.U32 R6, R30 ;  /* 0x0000001e00067245 */ /* 0x000fc60000201000 */
[----:B------:R-:W-:Y:S01]  /*8060*/  IMAD.IADD R5, R5, 0x1, R19 ;  /* 0x0000000105057824 */ /* 0x000fe200078e0213 */
[----:B------:R-:W3:Y:S01]  /*8070*/  LDC R32, c[0x0][0x658] ;  /* 0x00019600ff207b82 */ /* 0x000ee20000000800 */
[----:B-1----:R-:W-:Y:S01]  /*8080*/  ISETP.NE.U32.AND P0, PT, R34, RZ, PT ;  /* 0x000000ff2200720c */ /* 0x002fe20003f05070 */
[----:B------:R-:W-:-:S03]  /*8090*/  IMAD.MOV.U32 R19, RZ, RZ, -0x1 ;  /* 0xffffffffff137424 */ /* 0x000fc600078e00ff */
[----:B------:R-:W-:-:S03]  /*80a0*/  ISETP.NE.AND.EX P0, PT, R35, RZ, PT, P0 ;  /* 0x000000ff2300720c */ /* 0x000fc60003f05300 */
[----:B------:R-:W1:Y:S01]  /*80b0*/  LDC R27, c[0x0][0x148] ;  /* 0x00005200ff1b7b82 */ /* 0x000e620000000800 */
[-CC-:B0-----:R-:W-:Y:S02]  /*80c0*/  SHF.R.U64 R22, R4, R18.reuse, R5.reuse ;  /* 0x0000001204167219 */ /* 0x181fe40000001205 */
[----:B------:R-:W-:Y:S01]  /*80d0*/  SHF.R.U32.HI R5, RZ, R18, R5 ;  /* 0x00000012ff057219 */ /* 0x000fe20000011605 */
[----:B------:R-:W-:-:S04]  /*80e0*/  FMUL R18, R6, UR6 ;  /* 0x0000000606127c20 */ /* 0x000fc80008400000 */
[----:B------:R-:W0:Y:S01]  /*80f0*/  LDC R28, c[0x0][0x600] ;  /* 0x00018000ff1c7b82 */ /* 0x000e220000000800 */
[----:B------:R4:W0:Y:S01]  /*8100*/  F2I.U32.TRUNC.NTZ R25, R18 ;  /* 0x0000001200197305 */ /* 0x000822000020f000 */
[-CC-:B--2---:R-:W-:Y:S02]  /*8110*/  SHF.R.U64 R6, R22, R20.reuse, R5.reuse ;  /* 0x0000001416067219 */ /* 0x184fe40000001205 */
[----:B------:R-:W-:-:S04]  /*8120*/  SHF.R.U32.HI R5, RZ, R20, R5 ;  /* 0x00000014ff057219 */ /* 0x000fc80000011605 */
[----:B------:R-:W2:Y:S01]  /*8130*/  LDC R33, c[0x0][0x648] ;  /* 0x00019200ff217b82 */ /* 0x000ea20000000800 */
[-CC-:B---3--:R-:W-:Y:S02]  /*8140*/  SHF.R.U64 R26, R6, R32.reuse, R5.reuse ;  /* 0x00000020061a7219 */ /* 0x188fe40000001205 */
[-C--:B------:R-:W-:Y:S02]  /*8150*/  SHF.L.U32 R19, R19, R32.reuse, RZ ;  /* 0x0000002013137219 */ /* 0x080fe400000006ff */
[-C--:B------:R-:W-:Y:S01]  /*8160*/  SHF.R.U32.HI R5, RZ, R32.reuse, R5 ;  /* 0x00000020ff057219 */ /* 0x080fe20000011605 */
[----:B------:R-:W-:Y:S01]  /*8170*/  IMAD.MOV.U32 R4, RZ, RZ, R26 ;  /* 0x000000ffff047224 */ /* 0x000fe200078e001a */
[----:B------:R-:W-:Y:S01]  /*8180*/  SHF.L.U32 R32, R21, R32, RZ ;  /* 0x0000002015207219 */ /* 0x000fe200000006ff */
[----:B------:R-:W3:Y:S01]  /*8190*/  LDC R36, c[0x0][0x638] ;  /* 0x00018e00ff247b82 */ /* 0x000ee20000000800 */
[----:B------:R-:W-:-:S07]  /*81a0*/  LOP3.LUT R31, RZ, R19, RZ, 0x33, !PT ;  /* 0x00000013ff1f7212 */ /* 0x000fce00078e33ff */
[----:B------:R-:W0:Y:S01]  /*81b0*/  LDC R37, c[0x0][0x610] ;  /* 0x00018400ff257b82 */ /* 0x000e220000000800 */
[----:B----4-:R-:W-:Y:S05]  /*81c0*/  @!P0 BRA `(.L_x_173) ;  /* 0x0000000000288947 */ /* 0x010fea0003800000 */
[----:B------:R-:W4:Y:S02]  /*81d0*/  LDC R21, c[0x0][0x64c] ;  /* 0x00019300ff157b82 */ /* 0x000f240000000800 */
[----:B----4-:R-:W-:-:S05]  /*81e0*/  IADD3 R21, P0, R26, R21, RZ ;  /* 0x000000151a157210 */ /* 0x010fca0007f1e0ff */
        /* <DEDUP_REMOVED lines=8> */
.L_x_173:
[----:B--2---:R-:W-:Y:S01]  /*8270*/  SHF.R.U64 R4, R4, R33, R5 ;  /* 0x0000002104047219 */ /* 0x004fe20000001205 */
[----:B0-----:R-:W-:Y:S01]  /*8280*/  VIADD R21, R28, 0xffffffff ;  /* 0xffffffff1c157836 */ /* 0x001fe20000000000 */
[----:B------:R-:W-:Y:S01]  /*8290*/  LOP3.LUT R19, R6, R31, RZ, 0xc0, !PT ;  /* 0x0000001f06137212 */ /* 0x000fe200078ec0ff */
[----:B------:R-:W-:Y:S02]  /*82a0*/  IMAD.MOV R25, RZ, RZ, -R25 ;  /* 0x000000ffff197224 */ /* 0x000fe400078e0a19 */
[----:B------:R-:W-:Y:S02]  /*82b0*/  IMAD.MOV R5, RZ, RZ, -R4 ;  /* 0x000000ffff057224 */ /* 0x000fe400078e0a04 */
[----:B------:R-:W-:Y:S01]  /*82c0*/  IMAD R6, R32, R4, R19 ;  /* 0x0000000420067224 */ /* 0x000fe200078e0213 */
[----:B------:R-:W-:Y:S01]  /*82d0*/  LOP3.LUT R19, R22, R21, RZ, 0xc0, !PT ;  /* 0x0000001516137212 */ /* 0x000fe200078ec0ff */
[----:B-1----:R-:W-:Y:S02]  /*82e0*/  @P2 IMAD R29, R27, R25, R30 ;  /* 0x000000191b1d2224 */ /* 0x002fe400078e021e */
[----:B---3--:R-:W-:-:S02]  /*82f0*/  IMAD R4, R5, R36, R26 ;  /* 0x0000002405047224 */ /* 0x008fc400078e021a */
[----:B------:R-:W-:Y:S02]  /*8300*/  IMAD R6, R6, R37, R29 ;  /* 0x0000002506067224 */ /* 0x000fe400078e021d */
[----:B------:R-:W-:Y:S02]  /*8310*/  IMAD R19, R4, R28, R19 ;  /* 0x0000001c04137224 */ /* 0x000fe400078e0213 */
[----:B------:R-:W-:Y:S02]  /*8320*/  IMAD.MOV.U32 R18, RZ, RZ, 0x1 ;  /* 0x00000001ff127424 */ /* 0x000fe400078e00ff */
[----:B------:R-:W-:Y:S01]  /*8330*/  IMAD.MOV.U32 R4, RZ, RZ, R24 ;  /* 0x000000ffff047224 */ /* 0x000fe200078e0018 */
[----:B------:R-:W-:Y:S02]  /*8340*/  SEL R5, R19, R6, !P2 ;  /* 0x0000000613057207 */ /* 0x000fe40005000000 */
[----:B------:R-:W-:-:S07]  /*8350*/  SEL R6, R6, R19, !P2 ;  /* 0x0000001306067207 */ /* 0x000fce0005000000 */
.L_x_171:
[----:B------:R-:W-:Y:S02]  /*8360*/  LOP3.LUT P0, RZ, R18, 0xff, RZ, 0xc0, !PT ;  /* 0x000000ff12ff7812 */ /* 0x000fe4000780c0ff */
[----:B------:R-:W-:-:S11]  /*8370*/  LOP3.LUT R150, R150, 0x1, RZ, 0x3c, !PT ;  /* 0x0000000196967812 */ /* 0x000fd600078e3cff */
[----:B------:R-:W-:Y:S05]  /*8380*/  @P0 BRA `(.L_x_174) ;  /* 0xffffff9000e00947 */ /* 0x000fea000383ffff */
[----:B------:R-:W-:Y:S05]  /*8390*/  EXIT ;  /* 0x000000000000794d */ /* 0x000fea0003800000 */
.L_x_18:
[----:B------:R-:W-:-:S08]  /*83a0*/  ISETP.NE.AND P0, PT, R18, RZ, PT ;  /* 0x000000ff1200720c */ /* 0x000fd00003f05270 */
[----:B--23-5:R-:W0:-:S00]  /*83b0*/  USETMAXREG.DEALLOC.CTAPOOL 0x28 ;  /* 0x00000028000079c8 */ /* 0x02ce0000080e0500 */
[----:B------:R-:W-:Y:S05]  /*83c0*/  @P0 EXIT ;  /* 0x000000000000094d */ /* 0x000fea0003800000 */
[----:B0-----:R-:W-:Y:S01]  /*83d0*/  LOP3.LUT P0, RZ, R20, 0xff, RZ, 0xc0, !PT ;  /* 0x000000ff14ff7812 */ /* 0x001fe2000780c0ff */
[----:B------:R-:W-:Y:S02]  /*83e0*/  IMAD.MOV.U32 R12, RZ, RZ, 0x1 ;  /* 0x00000001ff0c7424 */ /* 0x000fe400078e00ff */
[----:B------:R-:W-:-:S10]  /*83f0*/  IMAD.MOV.U32 R15, RZ, RZ, RZ ;  /* 0x000000ffff0f7224 */ /* 0x000fd400078e00ff */
[----:B------:R-:W-:Y:S05]  /*8400*/  @!P0 BRA `(.L_x_175) ;  /* 0x0000000c00748947 */ /* 0x000fea0003800000 */
[----:B------:R-:W0:Y:S01]  /*8410*/  S2UR UR9, SR_CgaCtaId ;  /* 0x00000000000979c3 */ /* 0x000e220000008800 */
[----:B------:R-:W-:Y:S01]  /*8420*/  ULDC UR5, c[0x0][0x658] ;  /* 0x0001960000057ab9 */ /* 0x000fe20000000800 */
[----:B------:R-:W-:Y:S01]  /*8430*/  UMOV UR10, 0xffffffff ;  /* 0xffffffff000a7882 */ /* 0x000fe20000000000 */
[----:B------:R-:W-:Y:S01]  /*8440*/  UMOV UR15, 0x1 ;  /* 0x00000001000f7882 */ /* 0x000fe20000000000 */
[----:B------:R-:W-:Y:S01]  /*8450*/  USHF.L.U32 UR10, UR10, UR5, URZ ;  /* 0x000000050a0a7299 */ /* 0x000fe2000800063f */
[----:B------:R-:W-:Y:S01]  /*8460*/  LOP3.LUT P0, RZ, R11, 0x1f, RZ, 0xc0, !PT ;  /* 0x0000001f0bff7812 */ /* 0x000fe2000780c0ff */
[----:B------:R-:W-:Y:S01]  /*8470*/  BSSY B0, `(.L_x_175) ;  /* 0x00000d6000007945 */ /* 0x000fe20003800000 */
[C---:B------:R-:W-:Y:S01]  /*8480*/  ISETP.NE.AND P3, PT, R10.reuse, RZ, PT ;  /* 0x000000ff0a00720c */ /* 0x040fe20003f65270 */
[----:B------:R-:W-:Y:S01]  /*8490*/  ULOP3.LUT UR14, URZ, UR10, URZ, 0x33, !UPT ;  /* 0x0000000a3f0e7292 */ /* 0x000fe2000f8e333f */
[----:B------:R-:W-:Y:S01]  /*84a0*/  ISETP.NE.OR P0, PT, R10, RZ, !P0 ;  /* 0x000000ff0a00720c */ /* 0x000fe20004705670 */
[----:B------:R-:W-:Y:S01]  /*84b0*/  IMAD.MOV.U32 R14, RZ, RZ, 0x1 ;  /* 0x00000001ff0e7424 */ /* 0x000fe200078e00ff */
[----:B------:R-:W-:Y:S01]  /*84c0*/  LOP3.LUT R13, R7, 0x2, RZ, 0xfc, !PT ;  /* 0x00000002070d7812 */ /* 0x000fe200078efcff */
[----:B------:R-:W-:Y:S01]  /*84d0*/  IMAD.MOV.U32 R12, RZ, RZ, 0x1 ;  /* 0x00000001ff0c7424 */ /* 0x000fe200078e00ff */
[----:B------:R-:W-:Y:S01]  /*84e0*/  ULDC UR4, c[0x0][0x600] ;  /* 0x0001800000047ab9 */ /* 0x000fe20000000800 */
[----:B------:R-:W-:Y:S01]  /*84f0*/  IMAD.MOV.U32 R15, RZ, RZ, RZ ;  /* 0x000000ffff0f7224 */ /* 0x000fe200078e00ff */
[----:B------:R-:W-:Y:S01]  /*8500*/  UMOV UR20, 0x1111 ;  /* 0x0000111100147882 */ /* 0x000fe20000000000 */
[----:B------:R-:W-:-:S02]  /*8510*/  USHF.L.U32 UR5, UR15, UR5, URZ ;  /* 0x000000050f057299 */ /* 0x000fc4000800063f */
[----:B------:R-:W-:Y:S02]  /*8520*/  UIADD3 UR25, UR13, 0x1, URZ ;  /* 0x000000010d197890 */ /* 0x000fe4000fffe03f */
[----:B------:R-:W-:Y:S01]  /*8530*/  UIADD3 UR4, UR4, -0x1, URZ ;  /* 0xffffffff04047890 */ /* 0x000fe2000fffe03f */
[----:B------:R-:W-:Y:S01]  /*8540*/  ULDC.64 UR28, c[0x0][0x198] ;  /* 0x00006600001c7ab9 */ /* 0x000fe20000000a00 */
[----:B0-----:R-:W-:Y:S02]  /*8550*/  USHF.R.U32.HI UR26, URZ, 0x2, UR9 ;  /* 0x000000023f1a7899 */ /* 0x001fe40008011609 */
[----:B------:R-:W-:Y:S02]  /*8560*/  ULOP3.LUT UR8, UR9, 0x3, URZ, 0xc0, !UPT ;  /* 0x0000000309087892 */ /* 0x000fe4000f8ec03f */
[----:B------:R-:W-:Y:S02]  /*8570*/  USHF.L.U32 UR6, UR9, 0x5, URZ ;  /* 0x0000000509067899 */ /* 0x000fe4000800063f */
[----:B------:R-:W-:-:S02]  /*8580*/  USHF.L.U32 UR7, UR9, 0xc, URZ ;  /* 0x0000000c09077899 */ /* 0x000fc4000800063f */
[----:B------:R-:W-:Y:S02]  /*8590*/  ULOP3.LUT UR9, UR9, 0xfffffffc, URZ, 0xc0, !UPT ;  /* 0xfffffffc09097892 */ /* 0x000fe4000f8ec03f */
[----:B------:R-:W-:Y:S02]  /*85a0*/  UISETP.GT.U32.AND UP0, UPT, UR8, 0xffff, UPT ;  /* 0x0000ffff0800788c */ /* 0x000fe4000bf04070 */
[----:B------:R-:W-:Y:S02]  /*85b0*/  ULOP3.LUT UR11, UR9, 0x1, URZ, 0xfc, !UPT ;  /* 0x00000001090b7892 */ /* 0x000fe4000f8efc3f */
[----:B------:R-:W-:Y:S02]  /*85c0*/  ULOP3.LUT UR12, UR9, 0x2, URZ, 0xfc, !UPT ;  /* 0x00000002090c7892 */ /* 0x000fe4000f8efc3f */
[----:B------:R-:W-:Y:S02]  /*85d0*/  USHF.L.U32 UR10, UR15, UR9, URZ ;  /* 0x000000090f0a7299 */ /* 0x000fe4000800063f */
[----:B------:R-:W-:-:S02]  /*85e0*/  ULOP3.LUT UR9, UR9, 0x3, URZ, 0xfc, !UPT ;  /* 0x0000000309097892 */ /* 0x000fc4000f8efc3f */
[----:B------:R-:W-:Y:S02]  /*85f0*/  USHF.L.U32 UR11, UR15, UR11, URZ ;  /* 0x0000000b0f0b7299 */ /* 0x000fe4000800063f */
[----:B------:R-:W-:Y:S02]  /*8600*/  USHF.L.U32 UR12, UR15, UR12, URZ ;  /* 0x0000000c0f0c7299 */ /* 0x000fe4000800063f */
[----:B------:R-:W-:Y:S02]  /*8610*/  USEL UR8, UR8, 0xffff, !UP0 ;  /* 0x0000ffff08087887 */ /* 0x000fe4000c000000 */
[----:B------:R-:W-:Y:S02]  /*8620*/  USHF.L.U32 UR9, UR15, UR9, URZ ;  /* 0x000000090f097299 */ /* 0x000fe4000800063f */
[----:B------:R-:W-:Y:S02]  /*8630*/  ULOP3.LUT UR10, UR12, UR10, UR11, 0xfe, !UPT ;  /* 0x0000000a0c0a7292 */ /* 0x000fe4000f8efe0b */
[----:B------:R-:W-:-:S02]  /*8640*/  ULOP3.LUT UR8, UR8, 0xffff, URZ, 0xc0, !UPT ;  /* 0x0000ffff08087892 */ /* 0x000fc4000f8ec03f */
[----:B------:R-:W-:Y:S02]  /*8650*/  ULOP3.LUT UR6, UR6, 0x60, URZ, 0xc0, !UPT ;  /* 0x0000006006067892 */ /* 0x000fe4000f8ec03f */
[----:B------:R-:W-:Y:S02]  /*8660*/  ULOP3.LUT UR7, UR7, 0x3000, URZ, 0xc0, !UPT ;  /* 0x0000300007077892 */ /* 0x000fe4000f8ec03f */
[----:B------:R-:W-:Y:S02]  /*8670*/  ULOP3.LUT UR15, UR10, UR9, URZ, 0xfc, !UPT ;  /* 0x000000090a0f7292 */ /* 0x000fe4000f8efc3f */
[----:B------:R-:W-:-:S12]  /*8680*/  USHF.L.U32 UR20, UR20, UR8, URZ ;  /* 0x0000000814147299 */ /* 0x000fd8000800063f */
.L_x_187:
[----:B------:R-:W-:-:S03]  /*8690*/  UMOV UR8, 0xffffffff ;  /* 0xffffffff00087882 */ /* 0x000fc60000000000 */
[----:B------:R-:W-:Y:S05]  /*86a0*/  BRA.DIV UR8, `(.L_x_176) ;  /* 0x0000001208a07947 */ /* 0x000fea000b800000 */
[----:B------:R-:W-:-:S13]  /*86b0*/  ELECT P1, URZ, PT ;  /* 0x00000000003f782f */ /* 0x000fda0003820000 */
.L_x_205:
[----:B------:R-:W0:Y:S01]  /*86c0*/  LDC R10, c[0x0][0x28c] ;  /* 0x0000a300ff0a7b82 */ /* 0x000e220000000800 */
[----:B------:R-:W-:Y:S01]  /*86d0*/  BSSY B1, `(.L_x_177) ;  /* 0x000003c000017945 */ /* 0x000fe20003800000 */
[----:B0-----:R-:W-:-:S13]  /*86e0*/  ISETP.LT.OR P1, PT, R10, 0x1, !P1 ;  /* 0x000000010a00780c */ /* 0x001fda0004f21670 */
[----:B------:R-:W-:Y:S05]  /*86f0*/  @P1 BRA `(.L_x_178) ;  /* 0x0000000000e41947 */ /* 0x000fea0003800000 */
[----:B------:R-:W-:Y:S01]  /*8700*/  LEA R10, R6, UR26, 0x2 ;  /* 0x0000001a060a7c11 */ /* 0x000fe2000f8e10ff */
[----:B------:R-:W-:Y:S01]  /*8710*/  IMAD.MOV.U32 R18, RZ, RZ, RZ ;  /* 0x000000ffff127224 */ /* 0x000fe200078e00ff */
[----:B------:R-:W-:Y:S01]  /*8720*/  LEA R16, R5, UR6, 0x7 ;  /* 0x0000000605107c11 */ /* 0x000fe2000f8e38ff */
[----:B------:R-:W-:Y:S02]  /*8730*/  IMAD.U32 R20, RZ, RZ, UR25 ;  /* 0x00000019ff147e24 */ /* 0x000fe4000f8e00ff */
[----:B------:R-:W-:Y:S02]  /*8740*/  IMAD.MOV.U32 R5, RZ, RZ, R12 ;  /* 0x000000ffff057224 */ /* 0x000fe400078e000c */
[----:B------:R-:W-:Y:S02]  /*8750*/  IMAD.MOV.U32 R6, RZ, RZ, R15 ;  /* 0x000000ffff067224 */ /* 0x000fe400078e000f */
[----:B------:R-:W-:-:S07]  /*8760*/  IMAD.SHL.U32 R17, R10, 0x10, RZ ;  /* 0x000000100a117824 */ /* 0x000fce00078e00ff */
.L_x_182:
[----:B------:R-:W0:Y:S01]  /*8770*/  S2R R11, SR_CgaCtaId ;  /* 0x00000000000b7919 */ /* 0x000e220000008800 */
[----:B------:R-:W-:-:S04]  /*8780*/  MOV R10, 0x400 ;  /* 0x00000400000a7802 */ /* 0x000fc80000000f00 */
[----:B0-----:R-:W-:Y:S02]  /*8790*/  LEA R21, R11, R10, 0x18 ;  /* 0x0000000a0b157211 */ /* 0x001fe400078ec0ff */
[----:B------:R-:W-:Y:S01]  /*87a0*/  SHF.L.U32 R10, R5, 0x1f, RZ ;  /* 0x0000001f050a7819 */ /* 0x000fe200000006ff */
[----:B------:R-:W0:Y:S02]  /*87b0*/  @!P3 LDC R11, c[0x0][0x500] ;  /* 0x00014000ff0bbb82 */ /* 0x000e240000000800 */
[----:B------:R-:W-:-:S04]  /*87c0*/  IMAD R19, R6, 0x8, R21 ;  /* 0x0000000806137824 */ /* 0x000fc800078e0215 */
[----:B------:R-:W1:Y:S02]  /*87d0*/  SYNCS.PHASECHK.TRANS64.TRYWAIT P1, [R19+URZ+0x48], R10 ;  /* 0x0000480a130075a7 */ /* 0x000e64000802017f */
[----:B-1----:R-:W-:Y:S05]  /*87e0*/  @!P1 BRA `(.L_x_179) ;  /* 0x0000001000709947 */ /* 0x002fea0003800000 */
.L_x_206:
[----:B-1----:R-:W-:Y:S01]  /*87f0*/  PRMT R10, R13, 0x9910, RZ ;  /* 0x000099100d0a7816 */ /* 0x002fe200000000ff */
[----:B0-----:R0:W-:Y:S03]  /*8800*/  @!P3 SYNCS.ARRIVE.TRANS64 RZ, [R19+URZ], R11 ;  /* 0x0000000b13ffb9a7 */ /* 0x0011e6000800003f */
[----:B------:R-:W-:-:S13]  /*8810*/  ISETP.NE.AND P1, PT, R10, 0x2, PT ;  /* 0x000000020a00780c */ /* 0x000fda0003f25270 */
[----:B0-----:R-:W-:Y:S05]  /*8820*/  @P1 BRA `(.L_x_180) ;  /* 0x0000000000041947 */ /* 0x001fea0003800000 */
[----:B------:R-:W-:Y:S01]  /*8830*/  BPT.TRAP 0x1 ;  /* 0x000000040000795c */ /* 0x000fe20000300000 */
.L_x_180:
[----:B------:R-:W-:Y:S05]  /*8840*/  @P0 BRA `(.L_x_181) ;  /* 0x0000000000040947 */ /* 0x000fea0003800000 */
[----:B------:R-:W-:Y:S01]  /*8850*/  BPT.TRAP 0x1 ;  /* 0x000000040000795c */ /* 0x000fe20000300000 */
.L_x_181:
[----:B------:R-:W-:Y:S01]  /*8860*/  LEA R10, R6, UR26, 0x2 ;  /* 0x0000001a060a7c11 */ /* 0x000fe2000f8e10ff */
[----:B------:R-:W-:Y:S01]  /*8870*/  VIADD R20, R20, 0xffffffff ;  /* 0xffffffff14147836 */ /* 0x000fe20000000000 */
[----:B------:R-:W-:Y:S01]  /*8880*/  R2UR UR11, R6 ;  /* 0x00000000060b72ca */ /* 0x000fe200000e0000 */
[----:B------:R-:W-:Y:S01]  /*8890*/  UIADD3 UR16, UP0, UR28, 0xf0, URZ ;  /* 0x000000f01c107890 */ /* 0x000fe2000ff1e03f */
[----:B------:R-:W-:Y:S01]  /*88a0*/  R2UR UR22, R21 ;  /* 0x00000000151672ca */ /* 0x000fe200000e0000 */
[----:B------:R-:W-:Y:S01]  /*88b0*/  IMAD.U32 R10, R10, 0x800, R21 ;  /* 0x000008000a0a7824 */ /* 0x000fe200078e0015 */
[----:B------:R-:W-:Y:S01]  /*88c0*/  R2UR UR23, R17 ;  /* 0x00000000111772ca */ /* 0x000fe200000e0000 */
[----:B------:R-:W-:Y:S01]  /*88d0*/  UIADD3 UR30, UP1, UR28, 0x1f0, URZ ;  /* 0x000001f01c1e7890 */ /* 0x000fe2000ff3e03f */
[----:B------:R-:W-:Y:S01]  /*88e0*/  R2UR UR9, R19 ;  /* 0x00000000130972ca */ /* 0x000fe200000e0000 */
[----:B------:R-:W-:Y:S01]  /*88f0*/  UIADD3.X UR17, URZ, UR29, URZ, UP0, !UPT ;  /* 0x0000001d3f117290 */ /* 0x000fe200087fe43f */
[----:B------:R-:W-:Y:S01]  /*8900*/  R2UR UR8, R10 ;  /* 0x000000000a0872ca */ /* 0x000fe200000e0000 */
[----:B------:R-:W-:Y:S01]  /*8910*/  UPRMT UR21, URZ, 0x5410, UR20 ;  /* 0x000054103f157896 */ /* 0x000fe20008000014 */
[----:B------:R-:W-:Y:S01]  /*8920*/  R2UR UR10, R18 ;  /* 0x00000000120a72ca */ /* 0x000fe200000e0000 */
[----:B------:R-:W-:Y:S01]  /*8930*/  VIADD R6, R6, 0x1 ;  /* 0x0000000106067836 */ /* 0x000fe20000000000 */
[----:B------:R-:W-:Y:S01]  /*8940*/  R2UR UR12, R4 ;  /* 0x00000000040c72ca */ /* 0x000fe200000e0000 */
[----:B------:R-:W-:Y:S01]  /*8950*/  ULEA UR11, UR11, UR7, 0xe ;  /* 0x000000070b0b7291 */ /* 0x000fe2000f8e703f */
[----:B------:R-:W-:Y:S01]  /*8960*/  R2UR UR24, R16 ;  /* 0x00000000101872ca */ /* 0x000fe200000e0000 */
[----:B------:R-:W-:Y:S01]  /*8970*/  UPRMT UR27, URZ, 0x5410, UR15 ;  /* 0x000054103f1b7896 */ /* 0x000fe2000800000f */
[----:B------:R-:W-:Y:S01]  /*8980*/  ISETP.GT.AND P4, PT, R20, 0x1, PT ;  /* 0x000000011400780c */ /* 0x000fe20003f84270 */
[----:B------:R-:W-:Y:S01]  /*8990*/  UIADD3 UR22, UR22, 0x12180, UR11 ;  /* 0x0001218016167890 */ /* 0x000fe2000fffe00b */
[----:B------:R-:W-:Y:S01]  /*89a0*/  ISETP.NE.AND P1, PT, R6, 0x9, PT ;  /* 0x000000090600780c */ /* 0x000fe20003f25270 */
[----:B------:R-:W-:Y:S01]  /*89b0*/  UIADD3.X UR31, URZ, UR29, URZ, UP1, !UPT ;  /* 0x0000001d3f1f7290 */ /* 0x000fe20008ffe43f */
[----:B------:R-:W-:Y:S01]  /*89c0*/  VIADD R18, R18, 0x80 ;  /* 0x0000008012127836 */ /* 0x000fe20000000000 */
[----:B------:R-:W-:Y:S01]  /*89d0*/  UIADD3 UR8, UR8, 0x180, URZ ;  /* 0x0000018008087890 */ /* 0x000fe2000fffe03f */
[----:B------:R-:W-:Y:S01]  /*89e0*/  SEL R10, RZ, 0x1, P1 ;  /* 0x00000001ff0a7807 */ /* 0x000fe20000800000 */
[----:B------:R-:W-:Y:S01]  /*89f0*/  UMOV UR18, 0x0 ;  /* 0x0000000000127882 */ /* 0x000fe20000000000 */
[----:B------:R-:W-:Y:S01]  /*8a00*/  UMOV UR19, 0x10000000 ;  /* 0x1000000000137882 */ /* 0x000fe20000000000 */
[----:B------:R-:W-:Y:S01]  /*8a10*/  UMOV UR11, UR23 ;  /* 0x00000017000b7c82 */ /* 0x000fe20008000000 */
[----:B------:R-:W-:-:S02]  /*8a20*/  LOP3.LUT R5, R5, R10, RZ, 0x3c, !PT ;  /* 0x0000000a05057212 */ /* 0x000fc400078e3cff */
[----:B------:R-:W-:Y:S02]  /*8a30*/  SEL R6, R6, RZ, P1 ;  /* 0x000000ff06067207 */ /* 0x000fe40000800000 */
[----:B------:R0:W-:Y:S02]  /*8a40*/  UTMALDG.3D.MULTICAST [UR8], [UR16], UR21, desc[UR18] ;  /* 0x00001208100073b4 */ /* 0x0001e40008011815 */
[----:B0-----:R-:W-:Y:S01]  /*8a50*/  UMOV UR8, UR22 ;  /* 0x0000001600087c82 */ /* 0x001fe20008000000 */
[----:B------:R-:W-:Y:S02]  /*8a60*/  UMOV UR11, UR24 ;  /* 0x00000018000b7c82 */ /* 0x000fe40008000000 */
[----:B------:R0:W-:Y:S02]  /*8a70*/  UTMALDG.3D.MULTICAST [UR8], [UR30], UR27, desc[UR18] ;  /* 0x000012081e0073b4 */ /* 0x0001e4000801181b */
[----:B0-----:R-:W-:Y:S05]  /*8a80*/  @P4 BRA `(.L_x_182) ;  /* 0xfffffffc00384947 */ /* 0x001fea000383ffff */
.L_x_178:
[----:B------:R-:W-:Y:S05]  /*8a90*/  BSYNC B1 ;  /* 0x0000000000017941 */ /* 0x000fea0003800000 */
.L_x_177:
[----:B------:R-:W-:Y:S01]  /*8aa0*/  LOP3.LUT P5, RZ, R14, 0xff, RZ, 0xc0, !PT ;  /* 0x000000ff0eff7812 */ /* 0x000fe200078ac0ff */
[----:B------:R-:W-:Y:S01]  /*8ab0*/  VIADD R6, R15, UR13 ;  /* 0x0000000d0f067c36 */ /* 0x000fe20008000000 */
[----:B------:R-:W-:Y:S01]  /*8ac0*/  ULDC.64 UR8, c[0x0][0x650] ;  /* 0x0001940000087ab9 */ /* 0x000fe20000000a00 */
[----:B------:R-:W-:Y:S01]  /*8ad0*/  IMAD.U32 R11, RZ, RZ, UR13 ;  /* 0x0000000dff0b7e24 */ /* 0x000fe2000f8e00ff */
[----:B------:R-:W-:Y:S01]  /*8ae0*/  UISETP.GE.U32.AND UP0, UPT, UR13, 0x9, UPT ;  /* 0x000000090d00788c */ /* 0x000fe2000bf06070 */
[----:B------:R-:W-:Y:S01]  /*8af0*/  BSSY B1, `(.L_x_183) ;  /* 0x000006b000017945 */ /* 0x000fe20003800000 */
[----:B------:R-:W-:Y:S02]  /*8b00*/  ISETP.GT.U32.AND P1, PT, R6, 0x8, PT ;  /* 0x000000080600780c */ /* 0x000fe40003f24070 */
[----:B------:R-:W-:Y:S02]  /*8b10*/  PRMT R14, RZ, 0x7610, R14 ;  /* 0x00007610ff0e7816 */ /* 0x000fe4000000000e */
[----:B------:R-:W-:-:S02]  /*8b20*/  ISETP.LT.U32.AND P1, PT, R11, 0x9, P1 ;  /* 0x000000090b00780c */ /* 0x000fc40000f21070 */
[----:B------:R-:W-:Y:S01]  /*8b30*/  PLOP3.LUT P4, PT, PT, PT, UP0, 0x80, 0x0 ;  /* 0x000000000000781c */ /* 0x000fe20003f8f008 */
[----:B------:R-:W0:Y:S01]  /*8b40*/  @P5 S2R R5, SR_CgaCtaId ;  /* 0x0000000000055919 */ /* 0x000e220000008800 */
[----:B------:R-:W-:-:S04]  /*8b50*/  @P5 MOV R4, 0x400 ;  /* 0x0000040000045802 */ /* 0x000fc80000000f00 */
[----:B0-----:R-:W-:Y:S01]  /*8b60*/  @P5 LEA R10, R5, R4, 0x18 ;  /* 0x00000004050a5211 */ /* 0x001fe200078ec0ff */
[----:B------:R-:W-:-:S03]  /*8b70*/  IMAD.WIDE.U32 R4, R6, 0x38e38e39, RZ ;  /* 0x38e38e3906047825 */ /* 0x000fc600078e00ff */
[----:B------:R0:W-:Y:S01]  /*8b80*/  @P5 SYNCS.ARRIVE.TRANS64.A1T0 RZ, [R10+URZ+0xc8], RZ ;  /* 0x0000c8ff0aff59a7 */ /* 0x0001e2000810003f */
[----:B------:R-:W-:Y:S01]  /*8b90*/  IADD3 R2, P5, R2, R8, RZ ;  /* 0x0000000802027210 */ /* 0x000fe20007fbe0ff */
[----:B------:R-:W-:Y:S01]  /*8ba0*/  IMAD.MOV.U32 R4, RZ, RZ, -0x1 ;  /* 0xffffffffff047424 */ /* 0x000fe200078e00ff */
[----:B------:R-:W-:Y:S02]  /*8bb0*/  SHF.R.U32.HI R11, RZ, 0x1, R5 ;  /* 0x00000001ff0b7819 */ /* 0x000fe40000011605 */
[----:B------:R-:W-:Y:S01]  /*8bc0*/  SEL R5, RZ, 0x1, !P1 ;  /* 0x00000001ff057807 */ /* 0x000fe20004800000 */
[----:B------:R-:W-:Y:S01]  /*8bd0*/  IMAD.X R3, R3, 0x1, R0, P5 ;  /* 0x0000000103037824 */ /* 0x000fe200028e0600 */
[----:B------:R-:W-:Y:S01]  /*8be0*/  ISETP.GE.U32.AND P1, PT, R2, UR8, PT ;  /* 0x0000000802007c0c */ /* 0x000fe2000bf26070 */
[----:B------:R-:W-:Y:S01]  /*8bf0*/  IMAD R15, R11, -0x9, R6 ;  /* 0xfffffff70b0f7824 */ /* 0x000fe200078e0206 */
[----:B------:R-:W-:Y:S01]  /*8c00*/  LOP3.LUT R12, R12, R5, RZ, 0x3c, !PT ;  /* 0x000000050c0c7212 */ /* 0x000fe200078e3cff */
[----:B------:R-:W-:Y:S01]  /*8c10*/  IMAD.MOV.U32 R6, RZ, RZ, -0x1 ;  /* 0xffffffffff067424 */ /* 0x000fe200078e00ff */
[----:B------:R-:W-:Y:S01]  /*8c20*/  ISETP.GE.U32.AND.EX P1, PT, R3, UR9, PT, P1 ;  /* 0x0000000903007c0c */ /* 0x000fe2000bf26110 */
[----:B------:R-:W-:Y:S01]  /*8c30*/  IMAD.MOV.U32 R5, RZ, RZ, -0x1 ;  /* 0xffffffffff057424 */ /* 0x000fe200078e00ff */
[----:B------:R-:W-:-:S02]  /*8c40*/  @P4 LOP3.LUT R12, R12, 0x1, R11, 0x78, !PT ;  /* 0x000000010c0c4812 */ /* 0x000fc400078e780b */
[----:B0-----:R-:W-:-:S09]  /*8c50*/  PRMT R10, RZ, 0x7610, R10 ;  /* 0x00007610ff0a7816 */ /* 0x001fd2000000000a */
[----:B------:R-:W-:Y:S05]  /*8c60*/  @P1 BRA `(.L_x_184) ;  /* 0x00000004004c1947 */ /* 0x000fea0003800000 */
[----:B------:R-:W0:Y:S01]  /*8c70*/  S2R R17, SR_CTAID.X ;  /* 0x0000000000117919 */ /* 0x000e220000002500 */
[----:B------:R-:W-:Y:S01]  /*8c80*/  ULDC.64 UR8, c[0x0][0x628] ;  /* 0x00018a0000087ab9 */ /* 0x000fe20000000a00 */
[----:B------:R-:W1:Y:S01]  /*8c90*/  LDC R18, c[0x0][0x144] ;  /* 0x00005100ff127b82 */ /* 0x000e620000000800 */
[----:B------:R-:W-:Y:S01]  /*8ca0*/  ISETP.NE.U32.AND P1, PT, RZ, UR8, PT ;  /* 0x00000008ff007c0c */ /* 0x000fe2000bf25070 */
[----:B------:R-:W2:Y:S01]  /*8cb0*/  S2R R6, SR_CTAID.Y ;  /* 0x0000000000067919 */ /* 0x000ea20000002600 */
[----:B------:R-:W-:Y:S01]  /*8cc0*/  ULDC UR10, c[0x0][0x150] ;  /* 0x00005400000a7ab9 */ /* 0x000fe20000000800 */
[----:B------:R-:W-:Y:S01]  /*8cd0*/  ULDC UR11, c[0x0][0x630] ;  /* 0x00018c00000b7ab9 */ /* 0x000fe20000000800 */
[----:B------:R-:W-:Y:S01]  /*8ce0*/  ISETP.NE.AND.EX P1, PT, RZ, UR9, PT, P1 ;  /* 0x00000009ff007c0c */ /* 0x000fe2000bf25310 */
[----:B------:R-:W-:Y:S01]  /*8cf0*/  IMAD.MOV.U32 R4, RZ, RZ, R2 ;  /* 0x000000ffff047224 */ /* 0x000fe200078e0002 */
[----:B0-----:R-:W-:-:S05]  /*8d00*/  I2FP.F32.U32 R5, R17 ;  /* 0x0000001100057245 */ /* 0x001fca0000201000 */
[----:B------:R-:W-:Y:S01]  /*8d10*/  FMUL R20, R5, UR10 ;  /* 0x0000000a05147c20 */ /* 0x000fe20008400000 */
[----:B------:R-:W-:-:S05]  /*8d20*/  IMAD.MOV.U32 R5, RZ, RZ, R3 ;  /* 0x000000ffff057224 */ /* 0x000fca00078e0003 */
[----:B--2---:R-:W-:Y:S05]  /*8d30*/  @!P1 BRA `(.L_x_185) ;  /* 0x0000000000289947 */ /* 0x004fea0003800000 */
[----:B------:R-:W-:Y:S02]  /*8d40*/  ULDC UR10, c[0x0][0x634] ;  /* 0x00018d00000a7ab9 */ /* 0x000fe40000000800 */
[----:B------:R-:W-:-:S05]  /*8d50*/  IADD3 R5, P1, R2, UR10, RZ ;  /* 0x0000000a02057c10 */ /* 0x000fca000ff3e0ff */
[----:B------:R-:W-:-:S04]  /*8d60*/  IMAD.X R19, RZ, RZ, R3, P1 ;  /* 0x000000ffff137224 */ /* 0x000fc800008e0603 */
[----:B------:R-:W-:-:S04]  /*8d70*/  IMAD.WIDE.U32 R10, R19, UR8, RZ ;  /* 0x00000008130a7c25 */ /* 0x000fc8000f8e00ff */
[----:B------:R-:W-:-:S04]  /*8d80*/  IMAD.WIDE.U32 R10, P1, R5, UR9, R10 ;  /* 0x00000009050a7c25 */ /* 0x000fc8000f82000a */
[----:B------:R-:W-:-:S04]  /*8d90*/  IMAD.WIDE.U32 R4, R5, UR8, RZ ;  /* 0x0000000805047c25 */ /* 0x000fc8000f8e00ff */
[----:B------:R-:W-:Y:S01]  /*8da0*/  IMAD.MOV.U32 R4, RZ, RZ, R11 ;  /* 0x000000ffff047224 */ /* 0x000fe200078e000b */
[----:B------:R-:W-:Y:S01]  /*8db0*/  IADD3 RZ, P4, R5, R10, RZ ;  /* 0x0000000a05ff7210 */ /* 0x000fe20007f9e0ff */
[----:B------:R-:W-:-:S04]  /*8dc0*/  IMAD.X R5, RZ, RZ, RZ, P1 ;  /* 0x000000ffff057224 */ /* 0x000fc800008e06ff */
[----:B------:R-:W-:-:S08]  /*8dd0*/  IMAD.WIDE.U32.X R4, R19, UR9, R4, P4 ;  /* 0x0000000913047c25 */ /* 0x000fd0000a0e0404 */
.L_x_185:
[--C-:B------:R-:W-:Y:S01]  /*8de0*/  SHF.R.U64 R16, R4, UR11, R5.reuse ;  /* 0x0000000b04107c19 */ /* 0x100fe20008001205 */
[----:B------:R-:W0:Y:S01]  /*8df0*/  F2I.U32.TRUNC.NTZ R20, R20 ;  /* 0x0000001400147305 */ /* 0x000e22000020f000 */
[----:B------:R-:W-:Y:S01]  /*8e00*/  SHF.R.U32.HI R4, RZ, UR11, R5 ;  /* 0x0000000bff047c19 */ /* 0x000fe20008011605 */
[----:B------:R-:W-:Y:S01]  /*8e10*/  ULDC.64 UR8, c[0x0][0x620] ;  /* 0x0001880000087ab9 */ /* 0x000fe20000000a00 */
[----:B------:R-:W-:Y:S01]  /*8e20*/  IADD3 R11, P1, RZ, -R16, RZ ;  /* 0x80000010ff0b7210 */ /* 0x000fe20007f3e0ff */
[----:B------:R-:W-:Y:S01]  /*8e30*/  ULDC.64 UR10, c[0x0][0x640] ;  /* 0x00019000000a7ab9 */ /* 0x000fe20000000a00 */
[----:B------:R-:W2:Y:S03]  /*8e40*/  LDC R21, c[0x0][0x148] ;  /* 0x00005200ff157b82 */ /* 0x000ea60000000800 */
[----:B------:R-:W-:Y:S01]  /*8e50*/  IMAD.X R4, RZ, RZ, ~R4, P1 ;  /* 0x000000ffff047224 */ /* 0x000fe200008e0e04 */
[----:B------:R-:W-:-:S03]  /*8e60*/  ISETP.NE.U32.AND P1, PT, RZ, UR10, PT ;  /* 0x0000000aff007c0c */ /* 0x000fc6000bf25070 */
[----:B------:R-:W-:Y:S01]  /*8e70*/  IMAD R10, R4, UR8, RZ ;  /* 0x00000008040a7c24 */ /* 0x000fe2000f8e02ff */
[----:B------:R-:W-:Y:S01]  /*8e80*/  ISETP.NE.AND.EX P1, PT, RZ, UR11, PT, P1 ;  /* 0x0000000bff007c0c */ /* 0x000fe2000bf25310 */
[----:B------:R-:W-:Y:S01]  /*8e90*/  IMAD.WIDE.U32 R4, R11, UR8, R2 ;  /* 0x000000080b047c25 */ /* 0x000fe2000f8e0002 */
[----:B------:R-:W-:-:S03]  /*8ea0*/  ULDC UR8, c[0x0][0x618] ;  /* 0x0001860000087ab9 */ /* 0x000fc60000000800 */
[----:B------:R-:W-:Y:S01]  /*8eb0*/  IMAD R11, R11, UR9, R10 ;  /* 0x000000090b0b7c24 */ /* 0x000fe2000f8e020a */
[----:B------:R-:W-:Y:S01]  /*8ec0*/  ULDC UR9, c[0x0][0x154] ;  /* 0x0000550000097ab9 */ /* 0x000fe20000000800 */
[----:B0-----:R-:W-:Y:S02]  /*8ed0*/  IMAD.MOV R10, RZ, RZ, -R20 ;  /* 0x000000ffff0a7224 */ /* 0x001fe400078e0a14 */
[----:B------:R-:W-:Y:S02]  /*8ee0*/  IMAD.IADD R5, R5, 0x1, R11 ;  /* 0x0000000105057824 */ /* 0x000fe400078e020b */
[----:B-1----:R-:W-:Y:S01]  /*8ef0*/  IMAD R17, R18, R10, R17 ;  /* 0x0000000a12117224 */ /* 0x002fe200078e0211 */
[----:B------:R-:W-:Y:S02]  /*8f00*/  I2FP.F32.U32 R10, R6 ;  /* 0x00000006000a7245 */ /* 0x000fe40000201000 */
[--C-:B------:R-:W-:Y:S02]  /*8f10*/  SHF.R.U64 R18, R4, UR8, R5.reuse ;  /* 0x0000000804127c19 */ /* 0x100fe40008001205 */
[----:B------:R-:W-:Y:S01]  /*8f20*/  SHF.R.U32.HI R5, RZ, UR8, R5 ;  /* 0x00000008ff057c19 */ /* 0x000fe20008011605 */
[----:B------:R-:W-:Y:S01]  /*8f30*/  FMUL R10, R10, UR9 ;  /* 0x000000090a0a7c20 */ /* 0x000fe20008400000 */
[----:B------:R-:W-:-:S02]  /*8f40*/  ULDC UR8, c[0x0][0x608] ;  /* 0x0001820000087ab9 */ /* 0x000fc40000000800 */
[--C-:B------:R-:W-:Y:S01]  /*8f50*/  SHF.R.U64 R20, R18, UR8, R5.reuse ;  /* 0x0000000812147c19 */ /* 0x100fe20008001205 */
[----:B------:R0:W1:Y:S01]  /*8f60*/  F2I.U32.TRUNC.NTZ R22, R10 ;  /* 0x0000000a00167305 */ /* 0x000062000020f000 */
[----:B------:R-:W-:Y:S01]  /*8f70*/  SHF.R.U32.HI R5, RZ, UR8, R5 ;  /* 0x00000008ff057c19 */ /* 0x000fe20008011605 */
[----:B------:R-:W-:-:S03]  /*8f80*/  ULDC UR8, c[0x0][0x658] ;  /* 0x0001960000087ab9 */ /* 0x000fc60000000800 */
[--C-:B------:R-:W-:Y:S02]  /*8f90*/  SHF.R.U64 R19, R20, UR8, R5.reuse ;  /* 0x0000000814137c19 */ /* 0x100fe40008001205 */
[----:B------:R-:W-:-:S03]  /*8fa0*/  SHF.R.U32.HI R23, RZ, UR8, R5 ;  /* 0x00000008ff177c19 */ /* 0x000fc60008011605 */
[----:B------:R-:W-:Y:S02]  /*8fb0*/  IMAD.MOV.U32 R4, RZ, RZ, R19 ;  /* 0x000000ffff047224 */ /* 0x000fe400078e0013 */
[----:B------:R-:W-:Y:S01]  /*8fc0*/  IMAD.MOV.U32 R5, RZ, RZ, R23 ;  /* 0x000000ffff057224 */ /* 0x000fe200078e0017 */
[----:B0-----:R-:W-:Y:S06]  /*8fd0*/  @!P1 BRA `(.L_x_186) ;  /* 0x0000000000289947 */ /* 0x001fec0003800000 */
        /* <DEDUP_REMOVED lines=10> */
.L_x_186:
[----:B------:R-:W-:Y:S01]  /*9080*/  ULDC UR8, c[0x0][0x648] ;  /* 0x0001920000087ab9 */ /* 0x000fe20000000800 */
[----:B-1----:R-:W-:Y:S01]  /*9090*/  IMAD.MOV R22, RZ, RZ, -R22 ;  /* 0x000000ffff167224 */ /* 0x002fe200078e0a16 */
[----:B------:R-:W-:Y:S01]  /*90a0*/  SHF.R.U64 R5, R4, UR8, R5 ;  /* 0x0000000804057c19 */ /* 0x000fe20008001205 */
[----:B------:R-:W-:Y:S01]  /*90b0*/  ULDC UR8, c[0x0][0x638] ;  /* 0x00018e0000087ab9 */ /* 0x000fe20000000800 */
[----:B------:R-:W-:Y:S01]  /*90c0*/  LOP3.LUT R4, R20, UR14, RZ, 0xc0, !PT ;  /* 0x0000000e14047c12 */ /* 0x000fe2000f8ec0ff */
[----:B--2---:R-:W-:Y:S01]  /*90d0*/  @P2 IMAD R17, R21, R22, R6 ;  /* 0x0000001615112224 */ /* 0x004fe200078e0206 */
[----:B------:R-:W-:Y:S01]  /*90e0*/  LOP3.LUT R18, R18, UR4, RZ, 0xc0, !PT ;  /* 0x0000000412127c12 */ /* 0x000fe2000f8ec0ff */
[----:B------:R-:W-:Y:S01]  /*90f0*/  IMAD.MOV R6, RZ, RZ, -R5 ;  /* 0x000000ffff067224 */ /* 0x000fe200078e0a05 */
[----:B------:R-:W-:Y:S01]  /*9100*/  ULDC UR9, c[0x0][0x610] ;  /* 0x0001840000097ab9 */ /* 0x000fe20000000800 */
[----:B------:R-:W-:Y:S02]  /*9110*/  IMAD R4, R5, UR5, R4 ;  /* 0x0000000505047c24 */ /* 0x000fe4000f8e0204 */
[----:B------:R-:W-:Y:S01]  /*9120*/  IMAD R19, R6, UR8, R19 ;  /* 0x0000000806137c24 */ /* 0x000fe2000f8e0213 */
[----:B------:R-:W-:Y:S01]  /*9130*/  ULDC UR8, c[0x0][0x600] ;  /* 0x0001800000087ab9 */ /* 0x000fe20000000800 */
[----:B------:R-:W-:-:S02]  /*9140*/  IMAD R17, R4, UR9, R17 ;  /* 0x0000000904117c24 */ /* 0x000fc4000f8e0211 */
[----:B------:R-:W-:Y:S02]  /*9150*/  IMAD R6, R19, UR8, R18 ;  /* 0x0000000813067c24 */ /* 0x000fe4000f8e0212 */
[----:B------:R-:W-:Y:S02]  /*9160*/  IMAD.MOV.U32 R10, RZ, RZ, 0x1 ;  /* 0x00000001ff0a7424 */ /* 0x000fe400078e00ff */
[----:B------:R-:W-:Y:S01]  /*9170*/  IMAD.MOV.U32 R4, RZ, RZ, R16 ;  /* 0x000000ffff047224 */ /* 0x000fe200078e0010 */
[----:B------:R-:W-:Y:S02]  /*9180*/  SEL R5, R6, R17, !P2 ;  /* 0x0000001106057207 */ /* 0x000fe40005000000 */
[----:B------:R-:W-:-:S07]  /*9190*/  SEL R6, R17, R6, !P2 ;  /* 0x0000000611067207 */ /* 0x000fce0005000000 */
.L_x_184:
[----:B------:R-:W-:Y:S05]  /*91a0*/  BSYNC B1 ;  /* 0x0000000000017941 */ /* 0x000fea0003800000 */
.L_x_183:
[----:B------:R-:W-:-:S13]  /*91b0*/  LOP3.LUT P1, RZ, R10, 0xff, RZ, 0xc0, !PT ;  /* 0x000000ff0aff7812 */ /* 0x000fda000782c0ff */
[----:B------:R-:W-:Y:S05]  /*91c0*/  @P1 BRA `(.L_x_187) ;  /* 0xfffffff400301947 */ /* 0x000fea000383ffff */
[----:B------:R-:W-:Y:S05]  /*91d0*/  BSYNC B0 ;  /* 0x0000000000007941 */ /* 0x000fea0003800000 */
.L_x_175:
[----:B------:R-:W-:-:S03]  /*91e0*/  UMOV UR8, 0xffffffff ;  /* 0xffffffff00087882 */ /* 0x000fc60000000000 */
[----:B------:R-:W-:Y:S05]  /*91f0*/  BRA.DIV UR8, `(.L_x_188) ;  /* 0x0000000a08007947 */ /* 0x000fea000b800000 */
[----:B------:R-:W-:-:S13]  /*9200*/  ELECT P0, URZ, PT ;  /* 0x00000000003f782f */ /* 0x000fda0003800000 */
.L_x_209:
[----:B------:R-:W-:Y:S04]  /*9210*/  BSSY B0, `(.L_x_189) ;  /* 0x0000058000007945 */ /* 0x000fe80003800000 */
[----:B------:R-:W-:Y:S05]  /*9220*/  @!P0 BRA `(.L_x_190) ;  /* 0x0000000400588947 */ /* 0x000fea0003800000 */
[----:B------:R-:W-:-:S04]  /*9230*/  LOP3.LUT R7, R7, 0x2, RZ, 0xfc, !PT ;  /* 0x0000000207077812 */ /* 0x000fc800078efcff */
[----:B------:R-:W-:-:S13]  /*9240*/  ISETP.NE.AND P0, PT, R7, 0x3, PT ;  /* 0x000000030700780c */ /* 0x000fda0003f05270 */
[----:B------:R-:W-:Y:S05]  /*9250*/  @!P0 BRA `(.L_x_191) ;  /* 0x0000000000048947 */ /* 0x000fea0003800000 */
[----:B------:R-:W-:Y:S01]  /*9260*/  BPT.TRAP 0x1 ;  /* 0x000000040000795c */ /* 0x000fe20000300000 */
.L_x_191:
[----:B------:R-:W0:Y:S01]  /*9270*/  S2R R3, SR_CgaCtaId ;  /* 0x0000000000037919 */ /* 0x000e220000008800 */
[----:B------:R-:W-:Y:S02]  /*9280*/  MOV R0, 0x400 ;  /* 0x0000040000007802 */ /* 0x000fe40000000f00 */
[----:B------:R-:W-:Y:S02]  /*9290*/  SHF.L.U32 R2, R12, 0x1f, RZ ;  /* 0x0000001f0c027819 */ /* 0x000fe400000006ff */
[----:B0-----:R-:W-:-:S05]  /*92a0*/  LEA R0, R3, R0, 0x18 ;  /* 0x0000000003007211 */ /* 0x001fca00078ec0ff */
[----:B------:R-:W-:-:S04]  /*92b0*/  VIADD R0, R0, 0x48 ;  /* 0x0000004800007836 */ /* 0x000fc80000000000 */
[C---:B------:R-:W-:Y:S02]  /*92c0*/  IMAD R5, R15.reuse, 0x8, R0 ;  /* 0x000000080f057824 */ /* 0x040fe400078e0200 */
[----:B------:R-:W-:Y:S02]  /*92d0*/  VIADD R15, R15, 0x1 ;  /* 0x000000010f0f7836 */ /* 0x000fe40000000000 */
[----:B------:R-:W0:Y:S03]  /*92e0*/  SYNCS.PHASECHK.TRANS64.TRYWAIT P0, [R5+URZ], R2 ;  /* 0x00000002050075a7 */ /* 0x000e26000800017f */
[----:B------:R-:W-:-:S04]  /*92f0*/  ISETP.NE.AND P1, PT, R15, 0x9, PT ;  /* 0x000000090f00780c */ /* 0x000fc80003f25270 */
[----:B------:R-:W-:Y:S02]  /*9300*/  SEL R3, RZ, 0x1, P1 ;  /* 0x00000001ff037807 */ /* 0x000fe40000800000 */
[----:B------:R-:W-:Y:S02]  /*9310*/  SEL R15, R15, RZ, P1 ;  /* 0x000000ff0f0f7207 */ /* 0x000fe40000800000 */
[----:B------:R-:W-:-:S03]  /*9320*/  LOP3.LUT R12, R12, R3, RZ, 0x3c, !PT ;  /* 0x000000030c0c7212 */ /* 0x000fc600078e3cff */
[----:B------:R-:W-:Y:S01]  /*9330*/  IMAD R7, R15, 0x8, R0 ;  /* 0x000000080f077824 */ /* 0x000fe200078e0200 */
[----:B------:R-:W-:Y:S01]  /*9340*/  SHF.L.U32 R4, R12, 0x1f, RZ ;  /* 0x0000001f0c047819 */ /* 0x000fe200000006ff */
[----:B0-----:R-:W-:Y:S06]  /*9350*/  @!P0 BRA `(.L_x_192) ;  /* 0x0000000400cc8947 */ /* 0x001fec0003800000 */
.L_x_210:
[----:B------:R-:W1:Y:S01]  /*9360*/  SYNCS.PHASECHK.TRANS64.TRYWAIT P0, [R7+URZ], R4 ;  /* 0x00000004070075a7 */ /* 0x000e62000800017f */
[----:B0-----:R-:W-:-:S05]  /*9370*/  VIADD R2, R15, 0x1 ;  /* 0x000000010f027836 */ /* 0x001fca0000000000 */
[----:B------:R-:W-:-:S04]  /*9380*/  ISETP.NE.AND P1, PT, R2, 0x9, PT ;  /* 0x000000090200780c */ /* 0x000fc80003f25270 */
[----:B------:R-:W-:Y:S02]  /*9390*/  SEL R3, RZ, 0x1, P1 ;  /* 0x00000001ff037807 */ /* 0x000fe40000800000 */
[----:B------:R-:W-:Y:S02]  /*93a0*/  SEL R9, R2, RZ, P1 ;  /* 0x000000ff02097207 */ /* 0x000fe40000800000 */
[----:B------:R-:W-:-:S03]  /*93b0*/  LOP3.LUT R12, R12, R3, RZ, 0x3c, !PT ;  /* 0x000000030c0c7212 */ /* 0x000fc600078e3cff */
[----:B------:R-:W-:Y:S01]  /*93c0*/  IMAD R6, R9, 0x8, R0 ;  /* 0x0000000809067824 */ /* 0x000fe200078e0200 */
[----:B------:R-:W-:Y:S01]  /*93d0*/  SHF.L.U32 R5, R12, 0x1f, RZ ;  /* 0x0000001f0c057819 */ /* 0x000fe200000006ff */
[----:B-1----:R-:W-:Y:S06]  /*93e0*/  @!P0 BRA `(.L_x_193) ;  /* 0x0000000400bc8947 */ /* 0x002fec0003800000 */
.L_x_211:
[----:B------:R-:W1:Y:S01]  /*93f0*/  SYNCS.PHASECHK.TRANS64.TRYWAIT P0, [R6+URZ], R5 ;  /* 0x00000005060075a7 */ /* 0x000e62000800017f */
[----:B------:R-:W-:-:S05]  /*9400*/  VIADD R2, R9, 0x1 ;  /* 0x0000000109027836 */ /* 0x000fca0000000000 */
[----:B------:R-:W-:-:S04]  /*9410*/  ISETP.NE.AND P1, PT, R2, 0x9, PT ;  /* 0x000000090200780c */ /* 0x000fc80003f25270 */
[----:B------:R-:W-:Y:S02]  /*9420*/  SEL R3, RZ, 0x1, P1 ;  /* 0x00000001ff037807 */ /* 0x000fe40000800000 */
[----:B0-----:R-:W-:Y:S02]  /*9430*/  SEL R7, R2, RZ, P1 ;  /* 0x000000ff02077207 */ /* 0x001fe40000800000 */
[----:B------:R-:W-:-:S03]  /*9440*/  LOP3.LUT R12, R12, R3, RZ, 0x3c, !PT ;  /* 0x000000030c0c7212 */ /* 0x000fc600078e3cff */
[----:B------:R-:W-:Y:S01]  /*9450*/  IMAD R9, R7, 0x8, R0 ;  /* 0x0000000807097824 */ /* 0x000fe200078e0200 */
[----:B------:R-:W-:Y:S01]  /*9460*/  SHF.L.U32 R4, R12, 0x1f, RZ ;  /* 0x0000001f0c047819 */ /* 0x000fe200000006ff */
[----:B-1----:R-:W-:Y:S06]  /*9470*/  @!P0 BRA `(.L_x_194) ;  /* 0x0000000400ac8947 */ /* 0x002fec0003800000 */
.L_x_212:
[----:B------:R-:W1:Y:S01]  /*9480*/  SYNCS.PHASECHK.TRANS64.TRYWAIT P0, [R9+URZ], R4 ;  /* 0x00000004090075a7 */ /* 0x000e62000800017f */
[----:B------:R-:W-:-:S05]  /*9490*/  VIADD R2, R7, 0x1 ;  /* 0x0000000107027836 */ /* 0x000fca0000000000 */
[----:B------:R-:W-:-:S04]  /*94a0*/  ISETP.NE.AND P1, PT, R2, 0x9, PT ;  /* 0x000000090200780c */ /* 0x000fc80003f25270 */
[----:B------:R-:W-:Y:S02]  /*94b0*/  SEL R3, RZ, 0x1, P1 ;  /* 0x00000001ff037807 */ /* 0x000fe40000800000 */
[----:B------:R-:W-:Y:S02]  /*94c0*/  SEL R7, R2, RZ, P1 ;  /* 0x000000ff02077207 */ /* 0x000fe40000800000 */
[----:B------:R-:W-:-:S03]  /*94d0*/  LOP3.LUT R12, R12, R3, RZ, 0x3c, !PT ;  /* 0x000000030c0c7212 */ /* 0x000fc600078e3cff */
[----:B0-----:R-:W-:Y:S01]  /*94e0*/  IMAD R6, R7, 0x8, R0 ;  /* 0x0000000807067824 */ /* 0x001fe200078e0200 */
[----:B------:R-:W-:Y:S01]  /*94f0*/  SHF.L.U32 R5, R12, 0x1f, RZ ;  /* 0x0000001f0c057819 */ /* 0x000fe200000006ff */
[----:B-1----:R-:W-:Y:S06]  /*9500*/  @!P0 BRA `(.L_x_195) ;  /* 0x00000004009c8947 */ /* 0x002fec0003800000 */
.L_x_213:
        /* <DEDUP_REMOVED lines=9> */
.L_x_214:
[----:B------:R-:W1:Y:S01]  /*95a0*/  SYNCS.PHASECHK.TRANS64.TRYWAIT P0, [R9+URZ], R4 ;  /* 0x00000004090075a7 */ /* 0x000e62000800017f */
[----:B------:R-:W-:-:S05]  /*95b0*/  VIADD R2, R7, 0x1 ;  /* 0x0000000107027836 */ /* 0x000fca0000000000 */
[----:B------:R-:W-:-:S04]  /*95c0*/  ISETP.NE.AND P1, PT, R2, 0x9, PT ;  /* 0x000000090200780c */ /* 0x000fc80003f25270 */
[----:B------:R-:W-:Y:S02]  /*95d0*/  SEL R3, RZ, 0x1, P1 ;  /* 0x00000001ff037807 */ /* 0x000fe40000800000 */
[----:B------:R-:W-:Y:S02]  /*95e0*/  SEL R7, R2, RZ, P1 ;  /* 0x000000ff02077207 */ /* 0x000fe40000800000 */
[----:B------:R-:W-:-:S03]  /*95f0*/  LOP3.LUT R12, R12, R3, RZ, 0x3c, !PT ;  /* 0x000000030c0c7212 */ /* 0x000fc600078e3cff */
[----:B------:R-:W-:Y:S01]  /*9600*/  IMAD R8, R7, 0x8, R0 ;  /* 0x0000000807087824 */ /* 0x000fe200078e0200 */
[----:B0-----:R-:W-:Y:S01]  /*9610*/  SHF.L.U32 R5, R12, 0x1f, RZ ;  /* 0x0000001f0c057819 */ /* 0x001fe200000006ff */
[----:B-1----:R-:W-:Y:S06]  /*9620*/  @!P0 BRA `(.L_x_197) ;  /* 0x00000004007c8947 */ /* 0x002fec0003800000 */
.L_x_215:
[----:B------:R-:W1:Y:S01]  /*9630*/  SYNCS.PHASECHK.TRANS64.TRYWAIT P0, [R8+URZ], R5 ;  /* 0x00000005080075a7 */ /* 0x000e62000800017f */
[----:B------:R-:W-:-:S05]  /*9640*/  VIADD R2, R7, 0x1 ;  /* 0x0000000107027836 */ /* 0x000fca0000000000 */
[----:B------:R-:W-:-:S04]  /*9650*/  ISETP.NE.AND P1, PT, R2, 0x9, PT ;  /* 0x000000090200780c */ /* 0x000fc80003f25270 */
[----:B------:R-:W-:Y:S02]  /*9660*/  SEL R3, RZ, 0x1, P1 ;  /* 0x00000001ff037807 */ /* 0x000fe40000800000 */
[----:B------:R-:W-:Y:S02]  /*9670*/  SEL R7, R2, RZ, P1 ;  /* 0x000000ff02077207 */ /* 0x000fe40000800000 */
[----:B0-----:R-:W-:-:S03]  /*9680*/  LOP3.LUT R9, R12, R3, RZ, 0x3c, !PT ;  /* 0x000000030c097212 */ /* 0x001fc600078e3cff */
[----:B------:R-:W-:Y:S01]  /*9690*/  IMAD R11, R7, 0x8, R0 ;  /* 0x00000008070b7824 */ /* 0x000fe200078e0200 */
[----:B------:R-:W-:Y:S01]  /*96a0*/  SHF.L.U32 R6, R9, 0x1f, RZ ;  /* 0x0000001f09067819 */ /* 0x000fe200000006ff */
[----:B-1----:R-:W-:Y:S06]  /*96b0*/  @!P0 BRA `(.L_x_198) ;  /* 0x00000004006c8947 */ /* 0x002fec0003800000 */
.L_x_216:
[----:B------:R-:W1:Y:S01]  /*96c0*/  SYNCS.PHASECHK.TRANS64.TRYWAIT P0, [R11+URZ], R6 ;  /* 0x000000060b0075a7 */ /* 0x000e62000800017f */
[----:B------:R-:W-:-:S05]  /*96d0*/  VIADD R2, R7, 0x1 ;  /* 0x0000000107027836 */ /* 0x000fca0000000000 */
[----:B------:R-:W-:-:S04]  /*96e0*/  ISETP.NE.AND P1, PT, R2, 0x9, PT ;  /* 0x000000090200780c */ /* 0x000fc80003f25270 */
[----:B------:R-:W-:Y:S02]  /*96f0*/  SEL R4, RZ, 0x1, P1 ;  /* 0x00000001ff047807 */ /* 0x000fe40000800000 */
[----:B------:R-:W-:Y:S02]  /*9700*/  SEL R3, R2, RZ, P1 ;  /* 0x000000ff02037207 */ /* 0x000fe40000800000 */
[----:B------:R-:W-:Y:S01]  /*9710*/  LOP3.LUT R4, R9, R4, RZ, 0x3c, !PT ;  /* 0x0000000409047212 */ /* 0x000fe200078e3cff */
[----:B-1----:R-:W-:Y:S06]  /*9720*/  @!P0 BRA `(.L_x_199) ;  /* 0x0000000400648947 */ /* 0x002fec0003800000 */
.L_x_217:
[----:B------:R-:W-:Y:S01]  /*9730*/  IMAD R3, R3, 0x8, R0 ;  /* 0x0000000803037824 */ /* 0x000fe200078e0200 */
[----:B------:R-:W-:-:S07]  /*9740*/  SHF.L.U32 R0, R4, 0x1f, RZ ;  /* 0x0000001f04007819 */ /* 0x000fce00000006ff */
.L_x_200:
[----:B--2---:R2:W3:Y:S02]  /*9750*/  SYNCS.PHASECHK.TRANS64.TRYWAIT P0, [R3+URZ], R0 ;  /* 0x00000000030075a7 */ /* 0x0044e4000800017f */
[----:B---3--:R-:W-:Y:S05]  /*9760*/  @!P0 NANOSLEEP.SYNCS 0x989680 ;  /* 0x009896800000895d */ /* 0x008fea0003900000 */
[----:B------:R-:W3:Y:S02]  /*9770*/  @!P0 SYNCS.PHASECHK.TRANS64 P0, [R3+URZ], R0 ;  /* 0x00000000030085a7 */ /* 0x000ee4000800007f */
[----:B---3--:R-:W-:Y:S05]  /*9780*/  @!P0 BRA `(.L_x_200) ;  /* 0xfffffffc00f08947 */ /* 0x008fea000383ffff */
.L_x_190:
[----:B------:R-:W-:Y:S05]  /*9790*/  BSYNC B0 ;  /* 0x0000000000007941 */ /* 0x000fea0003800000 */
.L_x_189:
[----:B------:R-:W-:Y:S05]  /*97a0*/  EXIT ;  /* 0x000000000000794d */ /* 0x000fea0003800000 */
.L_x_20:
[----:B0-----:R-:W-:-:S04]  /*97b0*/  IMAD.U32 R19, RZ, RZ, UR11 ;  /* 0x0000000bff137e24 */ /* 0x001fc8000f8e00ff */
[----:B------:R0:W1:Y:S03]  /*97c0*/  SYNCS.PHASECHK.TRANS64.TRYWAIT P0, [R19+URZ+-0x8], R18 ;  /* 0xfffff812130075a7 */ /* 0x000066000800017f */
[----:B-1----:R-:W-:Y:S05]  /*97d0*/  @!P0 NANOSLEEP.SYNCS 0x989680 ;  /* 0x009896800000895d */ /* 0x002fea0003900000 */
[----:B------:R-:W1:Y:S02]  /*97e0*/  @!P0 SYNCS.PHASECHK.TRANS64 P0, [R19+URZ+-0x8], R18 ;  /* 0xfffff812130085a7 */ /* 0x000e64000800007f */
[----:B-1----:R-:W-:Y:S05]  /*97f0*/  @!P0 BRA `(.L_x_20) ;  /* 0xfffffffc00ec8947 */ /* 0x002fea000383ffff */
[----:B------:R-:W-:Y:S05]  /*9800*/  BRA `(.L_x_201) ;  /* 0xffffff7c00dc7947 */ /* 0x000fea000383ffff */
.L_x_25:
[----:B-1----:R-:W-:-:S04]  /*9810*/  IMAD.U32 R19, RZ, RZ, UR6 ;  /* 0x00000006ff137e24 */ /* 0x002fc8000f8e00ff */
[----:B------:R1:W4:Y:S03]  /*9820*/  SYNCS.PHASECHK.TRANS64.TRYWAIT P0, [R19+URZ], R18 ;  /* 0x00000012130075a7 */ /* 0x000326000800017f */
[----:B----4-:R-:W-:Y:S05]  /*9830*/  @!P0 NANOSLEEP.SYNCS 0x989680 ;  /* 0x009896800000895d */ /* 0x010fea0003900000 */
[----:B------:R-:W4:Y:S02]  /*9840*/  @!P0 SYNCS.PHASECHK.TRANS64 P0, [R19+URZ], R18 ;  /* 0x00000012130085a7 */ /* 0x000f24000800007f */
[----:B----4-:R-:W-:Y:S05]  /*9850*/  @!P0 BRA `(.L_x_25) ;  /* 0xfffffffc00ec8947 */ /* 0x010fea000383ffff */
[----:B------:R-:W-:Y:S05]  /*9860*/  BRA `(.L_x_24) ;  /* 0xffffff8400087947 */ /* 0x000fea000383ffff */
.L_x_31:
[----:B-1----:R-:W-:-:S04]  /*9870*/  IMAD.U32 R21, RZ, RZ, UR16 ;  /* 0x00000010ff157e24 */ /* 0x002fc8000f8e00ff */
[----:B------:R1:W4:Y:S03]  /*9880*/  SYNCS.PHASECHK.TRANS64.TRYWAIT P0, [R21+URZ], R20 ;  /* 0x00000014150075a7 */ /* 0x000326000800017f */
[----:B----4-:R-:W-:Y:S05]  /*9890*/  @!P0 NANOSLEEP.SYNCS 0x989680 ;  /* 0x009896800000895d */ /* 0x010fea0003900000 */
[----:B------:R-:W4:Y:S02]  /*98a0*/  @!P0 SYNCS.PHASECHK.TRANS64 P0, [R21+URZ], R20 ;  /* 0x00000014150085a7 */ /* 0x000f24000800007f */
[----:B----4-:R-:W-:Y:S05]  /*98b0*/  @!P0 BRA `(.L_x_31) ;  /* 0xfffffffc00ec8947 */ /* 0x010fea000383ffff */
[----:B------:R-:W-:Y:S05]  /*98c0*/  BRA `(.L_x_30) ;  /* 0xffffff8c00707947 */ /* 0x000fea000383ffff */
.L_x_39:
[----:B0-----:R-:W-:-:S04]  /*98d0*/  IMAD.U32 R19, RZ, RZ, UR11 ;  /* 0x0000000bff137e24 */ /* 0x001fc8000f8e00ff */
[----:B------:R0:W1:Y:S03]  /*98e0*/  SYNCS.PHASECHK.TRANS64.TRYWAIT P0, [R19+URZ+0x8], R18 ;  /* 0x00000812130075a7 */ /* 0x000066000800017f */
[----:B-1----:R-:W-:Y:S05]  /*98f0*/  @!P0 NANOSLEEP.SYNCS 0x989680 ;  /* 0x009896800000895d */ /* 0x002fea0003900000 */
[----:B------:R-:W1:Y:S02]  /*9900*/  @!P0 SYNCS.PHASECHK.TRANS64 P0, [R19+URZ+0x8], R18 ;  /* 0x00000812130085a7 */ /* 0x000e64000800007f */
[----:B-1----:R-:W-:Y:S05]  /*9910*/  @!P0 BRA `(.L_x_39) ;  /* 0xfffffffc00ec8947 */ /* 0x002fea000383ffff */
[----:B------:R-:W-:Y:S05]  /*9920*/  BRA `(.L_x_202) ;  /* 0xffffff9c000c7947 */ /* 0x000fea000383ffff */
.L_x_176:
[----:B------:R-:W-:Y:S01]  /*9930*/  BSSY B1, `(.L_x_203) ;  /* 0x0000006000017945 */ /* 0x000fe20003800000 */
[----:B------:R-:W-:-:S07]  /*9940*/  IMAD.MOV.U32 R10, RZ, RZ, -0x1 ;  /* 0xffffffffff0a7424 */ /* 0x000fce00078e00ff */
[----:B------:R-:W-:Y:S05]  /*9950*/  WARPSYNC.COLLECTIVE R10, `(.L_x_204) ;  /* 0x000000000a0c7348 */ /* 0x000fea0003c00000 */
[----:B------:R-:W-:Y:S02]  /*9960*/  ELECT P1, UR62, PT ;  /* 0x00000000003e782f */ /* 0x000fe40003820000 */
[----:B------:R-:W-:Y:S01]  /*9970*/  MOV R10, UR62 ;  /* 0x0000003e000a7c02 */ /* 0x000fe20008000f00 */
[----:B------:R-:W-:Y:S10]  /*9980*/  ENDCOLLECTIVE ;  /* 0x000000000000791b */ /* 0x000ff40003800000 */
.L_x_204:
[----:B------:R-:W-:Y:S05]  /*9990*/  BSYNC B1 ;  /* 0x0000000000017941 */ /* 0x000fea0003800000 */
.L_x_203:
[----:B------:R-:W-:Y:S05]  /*99a0*/  BRA `(.L_x_205) ;  /* 0xffffffec00447947 */ /* 0x000fea000383ffff */
.L_x_179:
[----:B-1----:R1:W2:Y:S02]  /*99b0*/  SYNCS.PHASECHK.TRANS64.TRYWAIT P1, [R19+URZ+0x48], R10 ;  /* 0x0000480a130075a7 */ /* 0x0022a4000802017f */
[----:B--2---:R-:W-:Y:S05]  /*99c0*/  @!P1 NANOSLEEP.SYNCS 0x989680 ;  /* 0x009896800000995d */ /* 0x004fea0003900000 */
[----:B------:R-:W2:Y:S02]  /*99d0*/  @!P1 SYNCS.PHASECHK.TRANS64 P1, [R19+URZ+0x48], R10 ;  /* 0x0000480a130095a7 */ /* 0x000ea4000802007f */
[----:B--2---:R-:W-:Y:S05]  /*99e0*/  @!P1 BRA `(.L_x_179) ;  /* 0xfffffffc00f09947 */ /* 0x004fea000383ffff */
[----:B------:R-:W-:Y:S05]  /*99f0*/  BRA `(.L_x_206) ;  /* 0xffffffec007c7947 */ /* 0x000fea000383ffff */
.L_x_188:
[----:B------:R-:W-:Y:S01]  /*9a00*/  BSSY B0, `(.L_x_207) ;  /* 0x0000006000007945 */ /* 0x000fe20003800000 */
[----:B------:R-:W-:-:S07]  /*9a10*/  IMAD.MOV.U32 R10, RZ, RZ, -0x1 ;  /* 0xffffffffff0a7424 */ /* 0x000fce00078e00ff */
[----:B------:R-:W-:Y:S05]  /*9a20*/  WARPSYNC.COLLECTIVE R10, `(.L_x_208) ;  /* 0x000000000a0c7348 */ /* 0x000fea0003c00000 */
[----:B------:R-:W-:Y:S02]  /*9a30*/  ELECT P1, UR62, PT ;  /* 0x00000000003e782f */ /* 0x000fe40003820000 */
[----:B------:R-:W-:Y:S01]  /*9a40*/  MOV R10, UR62 ;  /* 0x0000003e000a7c02 */ /* 0x000fe20008000f00 */
[----:B------:R-:W-:Y:S10]  /*9a50*/  ENDCOLLECTIVE ;  /* 0x000000000000791b */ /* 0x000ff40003800000 */
.L_x_208:
[----:B------:R-:W-:Y:S05]  /*9a60*/  BSYNC B0 ;  /* 0x0000000000007941 */ /* 0x000fea0003800000 */
.L_x_207:
[----:B------:R-:W-:Y:S01]  /*9a70*/  PLOP3.LUT P0, PT, P1, PT, PT, 0x80, 0x0 ;  /* 0x000000000000781c */ /* 0x000fe20000f0f070 */
[----:B------:R-:W-:-:S12]  /*9a80*/  BRA `(.L_x_209) ;  /* 0xfffffff400e07947 */ /* 0x000fd8000383ffff */
.L_x_192:
[----:B0-----:R0:W1:Y:S02]  /*9a90*/  SYNCS.PHASECHK.TRANS64.TRYWAIT P0, [R5+URZ], R2 ;  /* 0x00000002050075a7 */ /* 0x001064000800017f */
[----:B-1----:R-:W-:Y:S05]  /*9aa0*/  @!P0 NANOSLEEP.SYNCS 0x989680 ;  /* 0x009896800000895d */ /* 0x002fea0003900000 */
[----:B------:R-:W1:Y:S02]  /*9ab0*/  @!P0 SYNCS.PHASECHK.TRANS64 P0, [R5+URZ], R2 ;  /* 0x00000002050085a7 */ /* 0x000e64000800007f */
[----:B-1----:R-:W-:Y:S05]  /*9ac0*/  @!P0 BRA `(.L_x_192) ;  /* 0xfffffffc00f08947 */ /* 0x002fea000383ffff */
[----:B------:R-:W-:Y:S05]  /*9ad0*/  BRA `(.L_x_210) ;  /* 0xfffffff800207947 */ /* 0x000fea000383ffff */
.L_x_193:
[----:B0-----:R0:W1:Y:S02]  /*9ae0*/  SYNCS.PHASECHK.TRANS64.TRYWAIT P0, [R7+URZ], R4 ;  /* 0x00000004070075a7 */ /* 0x001064000800017f */
[----:B-1----:R-:W-:Y:S05]  /*9af0*/  @!P0 NANOSLEEP.SYNCS 0x989680 ;  /* 0x009896800000895d */ /* 0x002fea0003900000 */
[----:B------:R-:W1:Y:S02]  /*9b00*/  @!P0 SYNCS.PHASECHK.TRANS64 P0, [R7+URZ], R4 ;  /* 0x00000004070085a7 */ /* 0x000e64000800007f */
[----:B-1----:R-:W-:Y:S05]  /*9b10*/  @!P0 BRA `(.L_x_193) ;  /* 0xfffffffc00f08947 */ /* 0x002fea000383ffff */
[----:B------:R-:W-:Y:S05]  /*9b20*/  BRA `(.L_x_211) ;  /* 0xfffffff800307947 */ /* 0x000fea000383ffff */
.L_x_194:
[----:B0-----:R0:W1:Y:S02]  /*9b30*/  SYNCS.PHASECHK.TRANS64.TRYWAIT P0, [R6+URZ], R5 ;  /* 0x00000005060075a7 */ /* 0x001064000800017f */
[----:B-1----:R-:W-:Y:S05]  /*9b40*/  @!P0 NANOSLEEP.SYNCS 0x989680 ;  /* 0x009896800000895d */ /* 0x002fea0003900000 */
[----:B------:R-:W1:Y:S02]  /*9b50*/  @!P0 SYNCS.PHASECHK.TRANS64 P0, [R6+URZ], R5 ;  /* 0x00000005060085a7 */ /* 0x000e64000800007f */
[----:B-1----:R-:W-:Y:S05]  /*9b60*/  @!P0 BRA `(.L_x_194) ;  /* 0xfffffffc00f08947 */ /* 0x002fea000383ffff */
[----:B------:R-:W-:Y:S05]  /*9b70*/  BRA `(.L_x_212) ;  /* 0xfffffff800407947 */ /* 0x000fea000383ffff */
.L_x_195:
[----:B0-----:R0:W1:Y:S02]  /*9b80*/  SYNCS.PHASECHK.TRANS64.TRYWAIT P0, [R9+URZ], R4 ;  /* 0x00000004090075a7 */ /* 0x001064000800017f */
[----:B-1----:R-:W-:Y:S05]  /*9b90*/  @!P0 NANOSLEEP.SYNCS 0x989680 ;  /* 0x009896800000895d */ /* 0x002fea0003900000 */
[----:B------:R-:W1:Y:S02]  /*9ba0*/  @!P0 SYNCS.PHASECHK.TRANS64 P0, [R9+URZ], R4 ;  /* 0x00000004090085a7 */ /* 0x000e64000800007f */
[----:B-1----:R-:W-:Y:S05]  /*9bb0*/  @!P0 BRA `(.L_x_195) ;  /* 0xfffffffc00f08947 */ /* 0x002fea000383ffff */
[----:B------:R-:W-:Y:S05]  /*9bc0*/  BRA `(.L_x_213) ;  /* 0xfffffff800507947 */ /* 0x000fea000383ffff */
.L_x_196:
[----:B0-----:R0:W1:Y:S02]  /*9bd0*/  SYNCS.PHASECHK.TRANS64.TRYWAIT P0, [R6+URZ], R5 ;  /* 0x00000005060075a7 */ /* 0x001064000800017f */
[----:B-1----:R-:W-:Y:S05]  /*9be0*/  @!P0 NANOSLEEP.SYNCS 0x989680 ;  /* 0x009896800000895d */ /* 0x002fea0003900000 */
[----:B------:R-:W1:Y:S02]  /*9bf0*/  @!P0 SYNCS.PHASECHK.TRANS64 P0, [R6+URZ], R5 ;  /* 0x00000005060085a7 */ /* 0x000e64000800007f */
[----:B-1----:R-:W-:Y:S05]  /*9c00*/  @!P0 BRA `(.L_x_196) ;  /* 0xfffffffc00f08947 */ /* 0x002fea000383ffff */
[----:B------:R-:W-:Y:S05]  /*9c10*/  BRA `(.L_x_214) ;  /* 0xfffffff800607947 */ /* 0x000fea000383ffff */
.L_x_197:
[----:B0-----:R0:W1:Y:S02]  /*9c20*/  SYNCS.PHASECHK.TRANS64.TRYWAIT P0, [R9+URZ], R4 ;  /* 0x00000004090075a7 */ /* 0x001064000800017f */
[----:B-1----:R-:W-:Y:S05]  /*9c30*/  @!P0 NANOSLEEP.SYNCS 0x989680 ;  /* 0x009896800000895d */ /* 0x002fea0003900000 */
[----:B------:R-:W1:Y:S02]  /*9c40*/  @!P0 SYNCS.PHASECHK.TRANS64 P0, [R9+URZ], R4 ;  /* 0x00000004090085a7 */ /* 0x000e64000800007f */
[----:B-1----:R-:W-:Y:S05]  /*9c50*/  @!P0 BRA `(.L_x_197) ;  /* 0xfffffffc00f08947 */ /* 0x002fea000383ffff */
[----:B------:R-:W-:Y:S05]  /*9c60*/  BRA `(.L_x_215) ;  /* 0xfffffff800707947 */ /* 0x000fea000383ffff */
.L_x_198:
[----:B0-----:R0:W1:Y:S02]  /*9c70*/  SYNCS.PHASECHK.TRANS64.TRYWAIT P0, [R8+URZ], R5 ;  /* 0x00000005080075a7 */ /* 0x001064000800017f */
[----:B-1----:R-:W-:Y:S05]  /*9c80*/  @!P0 NANOSLEEP.SYNCS 0x989680 ;  /* 0x009896800000895d */ /* 0x002fea0003900000 */
[----:B------:R-:W1:Y:S02]  /*9c90*/  @!P0 SYNCS.PHASECHK.TRANS64 P0, [R8+URZ], R5 ;  /* 0x00000005080085a7 */ /* 0x000e64000800007f */
[----:B-1----:R-:W-:Y:S05]  /*9ca0*/  @!P0 BRA `(.L_x_198) ;  /* 0xfffffffc00f08947 */ /* 0x002fea000383ffff */
[----:B------:R-:W-:Y:S05]  /*9cb0*/  BRA `(.L_x_216) ;  /* 0xfffffff800807947 */ /* 0x000fea000383ffff */
.L_x_199:
[----:B-1----:R1:W2:Y:S02]  /*9cc0*/  SYNCS.PHASECHK.TRANS64.TRYWAIT P0, [R11+URZ], R6 ;  /* 0x000000060b0075a7 */ /* 0x0022a4000800017f */
[----:B--2---:R-:W-:Y:S05]  /*9cd0*/  @!P0 NANOSLEEP.SYNCS 0x989680 ;  /* 0x009896800000895d */ /* 0x004fea0003900000 */
[----:B------:R-:W2:Y:S02]  /*9ce0*/  @!P0 SYNCS.PHASECHK.TRANS64 P0, [R11+URZ], R6 ;  /* 0x000000060b0085a7 */ /* 0x000ea4000800007f */
[----:B--2---:R-:W-:Y:S05]  /*9cf0*/  @!P0 BRA `(.L_x_199) ;  /* 0xfffffffc00f08947 */ /* 0x004fea000383ffff */
[----:B------:R-:W-:Y:S05]  /*9d00*/  BRA `(.L_x_217) ;  /* 0xfffffff800887947 */ /* 0x000fea000383ffff */
.L_x_218:
[----:B------:R-:W-:-:S00]  /*9d10*/  BRA `(.L_x_218) ;  /* 0xfffffffc00fc7947 */ /* 0x000fc0000383ffff */
[----:B------:R-:W-:-:S00]  /*9d20*/  NOP ;  /* 0x0000000000007918 */ /* 0x000fc00000000000 */
        /* <DEDUP_REMOVED lines=13> */
.L_x_219:


//--------------------- .nv.shared._ZN7cutlass13device_kernelINS_4gemm6kernel13GemmUniversalIN4cute5tupleIJiiiiEEENS1_10collective13CollectiveMmaINS1_37MainloopSm90TmaGmmaWarpSpecializedFP8ILi9ENS5_IJNS4_1CILi4EEESB_NSA_ILi1EEEEEENS1_32KernelTmaWarpSpecializedPingpongEEENS5_IJNSA_ILi64EEENSA_ILi128EEESH_EEENS_12float_e5m2_tENS5_IJlSC_lEEESJ_SK_NS4_8TiledMMAINS4_8MMA_AtomIJNS4_4SM904GMMA31MMA_64x128x32_F32E5M2E5M2_SS_TNILNSO_7ScaleInE1ELSQ_1EEEEEENS4_6LayoutINS5_IJSC_SC_SC_EEENS5_IJNSA_ILi0EEESV_SV_EEEEENS5_IJNS4_10UnderscoreESY_SY_EEEEENS4_23SM90_TMA_LOAD_MULTICASTENS4_14ComposedLayoutINS4_7SwizzleILi3ELi4ELi3EEENS4_18smem_ptr_flag_bitsILi8EEENST_INS5_IJNSA_ILi8EEESH_EEENS5_IJSH_SC_EEEEEEEvNS4_8identityES11_S1B_vS1C_EENS_8epilogue10collective6detail29Sm90TmaWarpSpecializedAdapterINS1F_15DefaultEpilogueISJ_SK_SK_NS1E_6thread17LinearCombinationISJ_Li1EffLNS1J_9ScaleType4KindE0ELNS_15FloatRoundStyleE2ESJ_EENS1_15EpilogueDefaultEEEEEvvEEEEvNT_6ParamsE --------------------------
	.section	.nv.shared._ZN7cutlass13device_kernelINS_4gemm6kernel13GemmUniversalIN4cute5tupleIJiiiiEEENS1_10collective13CollectiveMmaINS1_37MainloopSm90TmaGmmaWarpSpecializedFP8ILi9ENS5_IJNS4_1CILi4EEESB_NSA_ILi1EEEEEENS1_32KernelTmaWarpSpecializedPingpongEEENS5_IJNSA_ILi64EEENSA_ILi128EEESH_EEENS_12float_e5m2_tENS5_IJlSC_lEEESJ_SK_NS4_8TiledMMAINS4_8MMA_AtomIJNS4_4SM904GMMA31MMA_64x128x32_F32E5M2E5M2_SS_TNILNSO_7ScaleInE1ELSQ_1EEEEEENS4_6LayoutINS5_IJSC_SC_SC_EEENS5_IJNSA_ILi0EEESV_SV_EEEEENS5_IJNS4_10UnderscoreESY_SY_EEEEENS4_23SM90_TMA_LOAD_MULTICASTENS4_14ComposedLayoutINS4_7SwizzleILi3ELi4ELi3EEENS4_18smem_ptr_flag_bitsILi8EEENST_INS5_IJNSA_ILi8EEESH_EEENS5_IJSH_SC_EEEEEEEvNS4_8identityES11_S1B_vS1C_EENS_8epilogue10collective6detail29Sm90TmaWarpSpecializedAdapterINS1F_15DefaultEpilogueISJ_SK_SK_NS1E_6thread17LinearCombinationISJ_Li1EffLNS1J_9ScaleType4KindE0ELNS_15FloatRoundStyleE2ESJ_EENS1_15EpilogueDefaultEEEEEvvEEEEvNT_6ParamsE,"aw",@nobits
	.sectionflags	@""
	.align	16
	.zero		1024


//--------------------- .nv.shared.reserved.0     --------------------------
	.section	.nv.shared.reserved.0,"aw",@nobits
	.weak		__nv_reservedSMEM_offset_0_alias
	.size		__nv_reservedSMEM_offset_0_alias, 0, 0
	.other		__nv_reservedSMEM_offset_0_alias,@"STO_CUDA_RESERVED_SHARED STV_DEFAULT"
__nv_reservedSMEM_offset_0_alias:
	.zero		0


//--------------------- .nv.global                --------------------------
	.section	.nv.global,"aw",@nobits
.nv.global:
	.type		_ZN40_INTERNAL_a46bc25d_4_k_cu_b7b18485_209014cute1_E,@object
	.size		_ZN40_INTERNAL_a46bc25d_4_k_cu_b7b18485_209014cute1_E,(_ZN40_INTERNAL_a46bc25d_4_k_cu_b7b18485_209014cuda3std3__45__cpo6cbeginE - _ZN40_INTERNAL_a46bc25d_4_k_cu_b7b18485_209014cute1_E)
_ZN40_INTERNAL_a46bc25d_4_k_cu_b7b18485_209014cute1_E:
	.zero		1
	.type		_ZN40_INTERNAL_a46bc25d_4_k_cu_b7b18485_209014cuda3std3__45__cpo6cbeginE,@object
	.size		_ZN40_INTERNAL_a46bc25d_4_k_cu_b7b18485_209014cuda3std3__45__cpo6cbeginE,(_ZN40_INTERNAL_a46bc25d_4_k_cu_b7b18485_209014cuda3std3__48in_placeE - _ZN40_INTERNAL_a46bc25d_4_k_cu_b7b18485_209014cuda3std3__45__cpo6cbeginE)
_ZN40_INTERNAL_a46bc25d_4_k_cu_b7b18485_209014cuda3std3__45__cpo6cbeginE:
	.zero		1
	.type		_ZN40_INTERNAL_a46bc25d_4_k_cu_b7b18485_209014cuda3std3__48in_placeE,@object
	.size		_ZN40_INTERNAL_a46bc25d_4_k_cu_b7b18485_209014cuda3std3__48in_placeE,(_ZN40_INTERNAL_a46bc25d_4_k_cu_b7b18485_209014cuda3std6ranges3__45__cpo9iter_moveE - _ZN40_INTERNAL_a46bc25d_4_k_cu_b7b18485_209014cuda3std3__48in_placeE)
_ZN40_INTERNAL_a46bc25d_4_k_cu_b7b18485_209014cuda3std3__48in_placeE:
	.zero		1
	.type		_ZN40_INTERNAL_a46bc25d_4_k_cu_b7b18485_209014cuda3std6ranges3__45__cpo9iter_moveE,@object
	.size		_ZN40_INTERNAL_a46bc25d_4_k_cu_b7b18485_209014cuda3std6ranges3__45__cpo9iter_moveE,(_ZN40_INTERNAL_a46bc25d_4_k_cu_b7b18485_209014cuda3std3__45__cpo5beginE - _ZN40_INTERNAL_a46bc25d_4_k_cu_b7b18485_209014cuda3std6ranges3__45__cpo9iter_moveE)
_ZN40_INTERNAL_a46bc25d_4_k_cu_b7b18485_209014cuda3std6ranges3__45__cpo9iter_moveE:
	.zero		1
	.type		_ZN40_INTERNAL_a46bc25d_4_k_cu_b7b18485_209014cuda3std3__45__cpo5beginE,@object
	.size		_ZN40_INTERNAL_a46bc25d_4_k_cu_b7b18485_209014cuda3std3__45__cpo5beginE,(_ZN40_INTERNAL_a46bc25d_4_k_cu_b7b18485_209014cuda3std3__442_GLOBAL__N__a46bc25d_4_k_cu_b7b18485_209016ignoreE - _ZN40_INTERNAL_a46bc25d_4_k_cu_b7b18485_209014cuda3std3__45__cpo5beginE)
_ZN40_INTERNAL_a46bc25d_4_k_cu_b7b18485_209014cuda3std3__45__cpo5beginE:
	.zero		1
	.type		_ZN40_INTERNAL_a46bc25d_4_k_cu_b7b18485_209014cuda3std3__442_GLOBAL__N__a46bc25d_4_k_cu_b7b18485_209016ignoreE,@object
	.size		_ZN40_INTERNAL_a46bc25d_4_k_cu_b7b18485_209014cuda3std3__442_GLOBAL__N__a46bc25d_4_k_cu_b7b18485_209016ignoreE,(_ZN40_INTERNAL_a46bc25d_4_k_cu_b7b18485_209014cute7productE - _ZN40_INTERNAL_a46bc25d_4_k_cu_b7b18485_209014cuda3std3__442_GLOBAL__N__a46bc25d_4_k_cu_b7b18485_209016ignoreE)
_ZN40_INTERNAL_a46bc25d_4_k_cu_b7b18485_209014cuda3std3__442_GLOBAL__N__a46bc25d_4_k_cu_b7b18485_209016ignoreE:
	.zero		1
	.type		_ZN40_INTERNAL_a46bc25d_4_k_cu_b7b18485_209014cute7productE,@object
	.size		_ZN40_INTERNAL_a46bc25d_4_k_cu_b7b18485_209014cute7productE,(_ZN40_INTERNAL_a46bc25d_4_k_cu_b7b18485_209014cuda3std3__45__cpo3endE - _ZN40_INTERNAL_a46bc25d_4_k_cu_b7b18485_209014cute7productE)
_ZN40_INTERNAL_a46bc25d_4_k_cu_b7b18485_209014cute7productE:
	.zero		1
	.type		_ZN40_INTERNAL_a46bc25d_4_k_cu_b7b18485_209014cuda3std3__45__cpo3endE,@object
	.size		_ZN40_INTERNAL_a46bc25d_4_k_cu_b7b18485_209014cuda3std3__45__cpo3endE,(_ZN40_INTERNAL_a46bc25d_4_k_cu_b7b18485_209014cuda3std3__419piecewise_constructE - _ZN40_INTERNAL_a46bc25d_4_k_cu_b7b18485_209014cuda3std3__45__cpo3endE)
_ZN40_INTERNAL_a46bc25d_4_k_cu_b7b18485_209014cuda3std3__45__cpo3endE:
	.zero		1
	.type		_ZN40_INTERNAL_a46bc25d_4_k_cu_b7b18485_209014cuda3std3__419piecewise_constructE,@object
	.size		_ZN40_INTERNAL_a46bc25d_4_k_cu_b7b18485_209014cuda3std3__419piecewise_constructE,(_ZN40_INTERNAL_a46bc25d_4_k_cu_b7b18485_209014cuda3std3__45__cpo4cendE - _ZN40_INTERNAL_a46bc25d_4_k_cu_b7b18485_209014cuda3std3__419piecewise_constructE)
_ZN40_INTERNAL_a46bc25d_4_k_cu_b7b18485_209014cuda3std3__419piecewise_constructE:
	.zero		1
	.type		_ZN40_INTERNAL_a46bc25d_4_k_cu_b7b18485_209014cuda3std3__45__cpo4cendE,@object
	.size		_ZN40_INTERNAL_a46bc25d_4_k_cu_b7b18485_209014cuda3std3__45__cpo4cendE,(_ZN40_INTERNAL_a46bc25d_4_k_cu_b7b18485_209014cuda3std6ranges3__45__cpo4swapE - _ZN40_INTERNAL_a46bc25d_4_k_cu_b7b18485_209014cuda3std3__45__cpo4cendE)
_ZN40_INTERNAL_a46bc25d_4_k_cu_b7b18485_209014cuda3std3__45__cpo4cendE:
	.zero		1
	.type		_ZN40_INTERNAL_a46bc25d_4_k_cu_b7b18485_209014cuda3std6ranges3__45__cpo4swapE,@object
	.size		_ZN40_INTERNAL_a46bc25d_4_k_cu_b7b18485_209014cuda3std6ranges3__45__cpo4swapE,(.L_7 - _ZN40_INTERNAL_a46bc25d_4_k_cu_b7b18485_209014cuda3std6ranges3__45__cpo4swapE)
_ZN40_INTERNAL_a46bc25d_4_k_cu_b7b18485_209014cuda3std6ranges3__45__cpo4swapE:
	.zero		1
.L_7:


//--------------------- .nv.constant0._ZN7cutlass13device_kernelINS_4gemm6kernel13GemmUniversalIN4cute5tupleIJiiiiEEENS1_10collective13CollectiveMmaINS1_37MainloopSm90TmaGmmaWarpSpecializedFP8ILi9ENS5_IJNS4_1CILi4EEESB_NSA_ILi1EEEEEENS1_32KernelTmaWarpSpecializedPingpongEEENS5_IJNSA_ILi64EEENSA_ILi128EEESH_EEENS_12float_e5m2_tENS5_IJlSC_lEEESJ_SK_NS4_8TiledMMAINS4_8MMA_AtomIJNS4_4SM904GMMA31MMA_64x128x32_F32E5M2E5M2_SS_TNILNSO_7ScaleInE1ELSQ_1EEEEEENS4_6LayoutINS5_IJSC_SC_SC_EEENS5_IJNSA_ILi0EEESV_SV_EEEEENS5_IJNS4_10UnderscoreESY_SY_EEEEENS4_23SM90_TMA_LOAD_MULTICASTENS4_14ComposedLayoutINS4_7SwizzleILi3ELi4ELi3EEENS4_18smem_ptr_flag_bitsILi8EEENST_INS5_IJNSA_ILi8EEESH_EEENS5_IJSH_SC_EEEEEEEvNS4_8identityES11_S1B_vS1C_EENS_8epilogue10collective6detail29Sm90TmaWarpSpecializedAdapterINS1F_15DefaultEpilogueISJ_SK_SK_NS1E_6thread17LinearCombinationISJ_Li1EffLNS1J_9ScaleType4KindE0ELNS_15FloatRoundStyleE2ESJ_EENS1_15EpilogueDefaultEEEEEvvEEEEvNT_6ParamsE --------------------------
	.section	.nv.constant0._ZN7cutlass13device_kernelINS_4gemm6kernel13GemmUniversalIN4cute5tupleIJiiiiEEENS1_10collective13CollectiveMmaINS1_37MainloopSm90TmaGmmaWarpSpecializedFP8ILi9ENS5_IJNS4_1CILi4EEESB_NSA_ILi1EEEEEENS1_32KernelTmaWarpSpecializedPingpongEEENS5_IJNSA_ILi64EEENSA_ILi128EEESH_EEENS_12float_e5m2_tENS5_IJlSC_lEEESJ_SK_NS4_8TiledMMAINS4_8MMA_AtomIJNS4_4SM904GMMA31MMA_64x128x32_F32E5M2E5M2_SS_TNILNSO_7ScaleInE1ELSQ_1EEEEEENS4_6LayoutINS5_IJSC_SC_SC_EEENS5_IJNSA_ILi0EEESV_SV_EEEEENS5_IJNS4_10UnderscoreESY_SY_EEEEENS4_23SM90_TMA_LOAD_MULTICASTENS4_14ComposedLayoutINS4_7SwizzleILi3ELi4ELi3EEENS4_18smem_ptr_flag_bitsILi8EEENST_INS5_IJNSA_ILi8EEESH_EEENS5_IJSH_SC_EEEEEEEvNS4_8identityES11_S1B_vS1C_EENS_8epilogue10collective6detail29Sm90TmaWarpSpecializedAdapterINS1F_15DefaultEpilogueISJ_SK_SK_NS1E_6thread17LinearCombinationISJ_Li1EffLNS1J_9ScaleType4KindE0ELNS_15FloatRoundStyleE2ESJ_EENS1_15EpilogueDefaultEEEEEvvEEEEvNT_6ParamsE,"a",@progbits
	.sectionflags	@""
	.align	4
.nv.constant0._ZN7cutlass13device_kernelINS_4gemm6kernel13GemmUniversalIN4cute5tupleIJiiiiEEENS1_10collective13CollectiveMmaINS1_37MainloopSm90TmaGmmaWarpSpecializedFP8ILi9ENS5_IJNS4_1CILi4EEESB_NSA_ILi1EEEEEENS1_32KernelTmaWarpSpecializedPingpongEEENS5_IJNSA_ILi64EEENSA_ILi128EEESH_EEENS_12float_e5m2_tENS5_IJlSC_lEEESJ_SK_NS4_8TiledMMAINS4_8MMA_AtomIJNS4_4SM904GMMA31MMA_64x128x32_F32E5M2E5M2_SS_TNILNSO_7ScaleInE1ELSQ_1EEEEEENS4_6LayoutINS5_IJSC_SC_SC_EEENS5_IJNSA_ILi0EEESV_SV_EEEEENS5_IJNS4_10UnderscoreESY_SY_EEEEENS4_23SM90_TMA_LOAD_MULTICASTENS4_14ComposedLayoutINS4_7SwizzleILi3ELi4ELi3EEENS4_18smem_ptr_flag_bitsILi8EEENST_INS5_IJNSA_ILi8EEESH_EEENS5_IJSH_SC_EEEEEEEvNS4_8identityES11_S1B_vS1C_EENS_8epilogue10collective6detail29Sm90TmaWarpSpecializedAdapterINS1F_15DefaultEpilogueISJ_SK_SK_NS1E_6thread17LinearCombinationISJ_Li1EffLNS1J_9ScaleType4KindE0ELNS_15FloatRoundStyleE2ESJ_EENS1_15EpilogueDefaultEEEEEvvEEEEvNT_6ParamsE:
	.zero		1664


//--------------------- SYMBOLS --------------------------

	.type		.nv.reservedSmem.offset0,@object
	.size		.nv.reservedSmem.offset0,0x4
